//
// Generated by NVIDIA NVVM Compiler
//
// Compiler Build ID: CL-36424714
// Cuda compilation tools, release 13.0, V13.0.88
// Based on NVVM 20.0.0
//

.version 9.0
.target sm_100
.address_size 64

	// .globl	_Z16sumColumnsKernelPfS_mii

.visible .entry _Z16sumColumnsKernelPfS_mii(
	.param .u64 .ptr .align 1 _Z16sumColumnsKernelPfS_mii_param_0,
	.param .u64 .ptr .align 1 _Z16sumColumnsKernelPfS_mii_param_1,
	.param .u64 _Z16sumColumnsKernelPfS_mii_param_2,
	.param .u32 _Z16sumColumnsKernelPfS_mii_param_3,
	.param .u32 _Z16sumColumnsKernelPfS_mii_param_4
)
{
	.reg .pred 	%p<12>;
	.reg .b32 	%r<40>;
	.reg .b32 	%f<71>;
	.reg .b64 	%rd<48>;

	ld.param.u64 	%rd4, [_Z16sumColumnsKernelPfS_mii_param_0];
	ld.param.u64 	%rd5, [_Z16sumColumnsKernelPfS_mii_param_1];
	ld.param.u64 	%rd6, [_Z16sumColumnsKernelPfS_mii_param_2];
	ld.param.u32 	%r25, [_Z16sumColumnsKernelPfS_mii_param_3];
	ld.param.u32 	%r24, [_Z16sumColumnsKernelPfS_mii_param_4];
	cvta.to.global.u64 	%rd1, %rd4;
	cvta.to.global.u64 	%rd7, %rd5;
	mov.u32 	%r26, %ctaid.x;
	mov.u32 	%r27, %ntid.x;
	mov.u32 	%r28, %tid.x;
	mad.lo.s32 	%r1, %r26, %r27, %r28;
	shr.u64 	%rd2, %rd6, 2;
	cvt.u32.u64 	%r2, %rd2;
	mul.wide.s32 	%rd8, %r1, 4;
	add.s64 	%rd3, %rd7, %rd8;
	mov.b32 	%r29, 0;
	st.global.u32 	[%rd3], %r29;
	setp.ge.s32 	%p1, %r1, %r25;
	setp.lt.s32 	%p2, %r24, 1;
	or.pred  	%p3, %p1, %p2;
	@%p3 bra 	$L__BB0_13;
	and.b32  	%r3, %r24, 15;
	setp.lt.u32 	%p4, %r24, 16;
	mov.b32 	%r36, 0;
	mov.f32 	%f67, 0f00000000;
	@%p4 bra 	$L__BB0_4;
	and.b32  	%r36, %r24, 2147483632;
	neg.s32 	%r34, %r36;
	shl.b32 	%r6, %r2, 4;
	mov.f32 	%f67, 0f00000000;
	shl.b64 	%rd11, %rd2, 32;
	shr.s64 	%rd12, %rd11, 30;
	mov.u32 	%r33, %r1;
$L__BB0_3:
	.pragma "nounroll";
	mul.wide.s32 	%rd9, %r33, 4;
	add.s64 	%rd10, %rd1, %rd9;
	ld.global.f32 	%f12, [%rd10];
	add.f32 	%f13, %f12, %f67;
	st.global.f32 	[%rd3], %f13;
	add.s64 	%rd13, %rd10, %rd12;
	ld.global.f32 	%f14, [%rd13];
	add.f32 	%f15, %f14, %f13;
	st.global.f32 	[%rd3], %f15;
	add.s64 	%rd14, %rd13, %rd12;
	ld.global.f32 	%f16, [%rd14];
	add.f32 	%f17, %f16, %f15;
	st.global.f32 	[%rd3], %f17;
	add.s64 	%rd15, %rd14, %rd12;
	ld.global.f32 	%f18, [%rd15];
	add.f32 	%f19, %f18, %f17;
	st.global.f32 	[%rd3], %f19;
	add.s64 	%rd16, %rd15, %rd12;
	ld.global.f32 	%f20, [%rd16];
	add.f32 	%f21, %f20, %f19;
	st.global.f32 	[%rd3], %f21;
	add.s64 	%rd17, %rd16, %rd12;
	ld.global.f32 	%f22, [%rd17];
	add.f32 	%f23, %f22, %f21;
	st.global.f32 	[%rd3], %f23;
	add.s64 	%rd18, %rd17, %rd12;
	ld.global.f32 	%f24, [%rd18];
	add.f32 	%f25, %f24, %f23;
	st.global.f32 	[%rd3], %f25;
	add.s64 	%rd19, %rd18, %rd12;
	ld.global.f32 	%f26, [%rd19];
	add.f32 	%f27, %f26, %f25;
	st.global.f32 	[%rd3], %f27;
	add.s64 	%rd20, %rd19, %rd12;
	ld.global.f32 	%f28, [%rd20];
	add.f32 	%f29, %f28, %f27;
	st.global.f32 	[%rd3], %f29;
	add.s64 	%rd21, %rd20, %rd12;
	ld.global.f32 	%f30, [%rd21];
	add.f32 	%f31, %f30, %f29;
	st.global.f32 	[%rd3], %f31;
	add.s64 	%rd22, %rd21, %rd12;
	ld.global.f32 	%f32, [%rd22];
	add.f32 	%f33, %f32, %f31;
	st.global.f32 	[%rd3], %f33;
	add.s64 	%rd23, %rd22, %rd12;
	ld.global.f32 	%f34, [%rd23];
	add.f32 	%f35, %f34, %f33;
	st.global.f32 	[%rd3], %f35;
	add.s64 	%rd24, %rd23, %rd12;
	ld.global.f32 	%f36, [%rd24];
	add.f32 	%f37, %f36, %f35;
	st.global.f32 	[%rd3], %f37;
	add.s64 	%rd25, %rd24, %rd12;
	ld.global.f32 	%f38, [%rd25];
	add.f32 	%f39, %f38, %f37;
	st.global.f32 	[%rd3], %f39;
	add.s64 	%rd26, %rd25, %rd12;
	ld.global.f32 	%f40, [%rd26];
	add.f32 	%f41, %f40, %f39;
	st.global.f32 	[%rd3], %f41;
	add.s64 	%rd27, %rd26, %rd12;
	ld.global.f32 	%f42, [%rd27];
	add.f32 	%f67, %f42, %f41;
	st.global.f32 	[%rd3], %f67;
	add.s32 	%r34, %r34, 16;
	add.s32 	%r33, %r33, %r6;
	setp.ne.s32 	%p5, %r34, 0;
	@%p5 bra 	$L__BB0_3;
$L__BB0_4:
	setp.eq.s32 	%p6, %r3, 0;
	@%p6 bra 	$L__BB0_13;
	and.b32  	%r12, %r24, 7;
	setp.lt.u32 	%p7, %r3, 8;
	@%p7 bra 	$L__BB0_7;
	mad.lo.s32 	%r31, %r36, %r2, %r1;
	mul.wide.s32 	%rd28, %r31, 4;
	add.s64 	%rd29, %rd1, %rd28;
	ld.global.f32 	%f43, [%rd29];
	add.f32 	%f44, %f43, %f67;
	st.global.f32 	[%rd3], %f44;
	shl.b64 	%rd30, %rd2, 32;
	shr.s64 	%rd31, %rd30, 30;
	add.s64 	%rd32, %rd29, %rd31;
	ld.global.f32 	%f45, [%rd32];
	add.f32 	%f46, %f45, %f44;
	st.global.f32 	[%rd3], %f46;
	add.s64 	%rd33, %rd32, %rd31;
	ld.global.f32 	%f47, [%rd33];
	add.f32 	%f48, %f47, %f46;
	st.global.f32 	[%rd3], %f48;
	add.s64 	%rd34, %rd33, %rd31;
	ld.global.f32 	%f49, [%rd34];
	add.f32 	%f50, %f49, %f48;
	st.global.f32 	[%rd3], %f50;
	add.s64 	%rd35, %rd34, %rd31;
	ld.global.f32 	%f51, [%rd35];
	add.f32 	%f52, %f51, %f50;
	st.global.f32 	[%rd3], %f52;
	add.s64 	%rd36, %rd35, %rd31;
	ld.global.f32 	%f53, [%rd36];
	add.f32 	%f54, %f53, %f52;
	st.global.f32 	[%rd3], %f54;
	add.s64 	%rd37, %rd36, %rd31;
	ld.global.f32 	%f55, [%rd37];
	add.f32 	%f56, %f55, %f54;
	st.global.f32 	[%rd3], %f56;
	add.s64 	%rd38, %rd37, %rd31;
	ld.global.f32 	%f57, [%rd38];
	add.f32 	%f67, %f57, %f56;
	st.global.f32 	[%rd3], %f67;
	add.s32 	%r36, %r36, 8;
$L__BB0_7:
	setp.eq.s32 	%p8, %r12, 0;
	@%p8 bra 	$L__BB0_13;
	and.b32  	%r15, %r24, 3;
	setp.lt.u32 	%p9, %r12, 4;
	@%p9 bra 	$L__BB0_10;
	mad.lo.s32 	%r32, %r36, %r2, %r1;
	mul.wide.s32 	%rd39, %r32, 4;
	add.s64 	%rd40, %rd1, %rd39;
	ld.global.f32 	%f58, [%rd40];
	add.f32 	%f59, %f58, %f67;
	st.global.f32 	[%rd3], %f59;
	shl.b64 	%rd41, %rd2, 32;
	shr.s64 	%rd42, %rd41, 30;
	add.s64 	%rd43, %rd40, %rd42;
	ld.global.f32 	%f60, [%rd43];
	add.f32 	%f61, %f60, %f59;
	st.global.f32 	[%rd3], %f61;
	add.s64 	%rd44, %rd43, %rd42;
	ld.global.f32 	%f62, [%rd44];
	add.f32 	%f63, %f62, %f61;
	st.global.f32 	[%rd3], %f63;
	add.s64 	%rd45, %rd44, %rd42;
	ld.global.f32 	%f64, [%rd45];
	add.f32 	%f67, %f64, %f63;
	st.global.f32 	[%rd3], %f67;
	add.s32 	%r36, %r36, 4;
$L__BB0_10:
	setp.eq.s32 	%p10, %r15, 0;
	@%p10 bra 	$L__BB0_13;
	mad.lo.s32 	%r39, %r36, %r2, %r1;
	neg.s32 	%r38, %r15;
$L__BB0_12:
	.pragma "nounroll";
	mul.wide.s32 	%rd46, %r39, 4;
	add.s64 	%rd47, %rd1, %rd46;
	ld.global.f32 	%f65, [%rd47];
	add.f32 	%f67, %f65, %f67;
	st.global.f32 	[%rd3], %f67;
	add.s32 	%r39, %r39, %r2;
	add.s32 	%r38, %r38, 1;
	setp.ne.s32 	%p11, %r38, 0;
	@%p11 bra 	$L__BB0_12;
$L__BB0_13:
	ret;

}
	// .globl	_Z13sumRowsKernelPfS_mii
.visible .entry _Z13sumRowsKernelPfS_mii(
	.param .u64 .ptr .align 1 _Z13sumRowsKernelPfS_mii_param_0,
	.param .u64 .ptr .align 1 _Z13sumRowsKernelPfS_mii_param_1,
	.param .u64 _Z13sumRowsKernelPfS_mii_param_2,
	.param .u32 _Z13sumRowsKernelPfS_mii_param_3,
	.param .u32 _Z13sumRowsKernelPfS_mii_param_4
)
{
	.reg .pred 	%p<12>;
	.reg .b32 	%r<40>;
	.reg .b32 	%f<71>;
	.reg .b64 	%rd<18>;

	ld.param.u64 	%rd5, [_Z13sumRowsKernelPfS_mii_param_0];
	ld.param.u64 	%rd6, [_Z13sumRowsKernelPfS_mii_param_1];
	ld.param.u64 	%rd4, [_Z13sumRowsKernelPfS_mii_param_2];
	ld.param.u32 	%r23, [_Z13sumRowsKernelPfS_mii_param_3];
	ld.param.u32 	%r24, [_Z13sumRowsKernelPfS_mii_param_4];
	cvta.to.global.u64 	%rd1, %rd5;
	cvta.to.global.u64 	%rd7, %rd6;
	mov.u32 	%r25, %ctaid.x;
	mov.u32 	%r26, %ntid.x;
	mov.u32 	%r27, %tid.x;
	mad.lo.s32 	%r1, %r25, %r26, %r27;
	mul.wide.s32 	%rd8, %r1, 4;
	add.s64 	%rd2, %rd7, %rd8;
	mov.b32 	%r28, 0;
	st.global.u32 	[%rd2], %r28;
	setp.ge.s32 	%p1, %r1, %r24;
	setp.lt.s32 	%p2, %r23, 1;
	or.pred  	%p3, %p1, %p2;
	@%p3 bra 	$L__BB1_13;
	shr.u64 	%rd9, %rd4, 2;
	cvt.u32.u64 	%r30, %rd9;
	mul.lo.s32 	%r2, %r1, %r30;
	and.b32  	%r3, %r23, 15;
	setp.lt.u32 	%p4, %r23, 16;
	mov.b32 	%r36, 0;
	mov.f32 	%f67, 0f00000000;
	@%p4 bra 	$L__BB1_4;
	and.b32  	%r36, %r23, 2147483632;
	neg.s32 	%r34, %r36;
	add.s64 	%rd3, %rd1, 32;
	mov.f32 	%f67, 0f00000000;
	mov.u32 	%r33, %r2;
$L__BB1_3:
	.pragma "nounroll";
	mul.wide.s32 	%rd10, %r33, 4;
	add.s64 	%rd11, %rd3, %rd10;
	ld.global.f32 	%f12, [%rd11+-32];
	add.f32 	%f13, %f12, %f67;
	st.global.f32 	[%rd2], %f13;
	ld.global.f32 	%f14, [%rd11+-28];
	add.f32 	%f15, %f14, %f13;
	st.global.f32 	[%rd2], %f15;
	ld.global.f32 	%f16, [%rd11+-24];
	add.f32 	%f17, %f16, %f15;
	st.global.f32 	[%rd2], %f17;
	ld.global.f32 	%f18, [%rd11+-20];
	add.f32 	%f19, %f18, %f17;
	st.global.f32 	[%rd2], %f19;
	ld.global.f32 	%f20, [%rd11+-16];
	add.f32 	%f21, %f20, %f19;
	st.global.f32 	[%rd2], %f21;
	ld.global.f32 	%f22, [%rd11+-12];
	add.f32 	%f23, %f22, %f21;
	st.global.f32 	[%rd2], %f23;
	ld.global.f32 	%f24, [%rd11+-8];
	add.f32 	%f25, %f24, %f23;
	st.global.f32 	[%rd2], %f25;
	ld.global.f32 	%f26, [%rd11+-4];
	add.f32 	%f27, %f26, %f25;
	st.global.f32 	[%rd2], %f27;
	ld.global.f32 	%f28, [%rd11];
	add.f32 	%f29, %f28, %f27;
	st.global.f32 	[%rd2], %f29;
	ld.global.f32 	%f30, [%rd11+4];
	add.f32 	%f31, %f30, %f29;
	st.global.f32 	[%rd2], %f31;
	ld.global.f32 	%f32, [%rd11+8];
	add.f32 	%f33, %f32, %f31;
	st.global.f32 	[%rd2], %f33;
	ld.global.f32 	%f34, [%rd11+12];
	add.f32 	%f35, %f34, %f33;
	st.global.f32 	[%rd2], %f35;
	ld.global.f32 	%f36, [%rd11+16];
	add.f32 	%f37, %f36, %f35;
	st.global.f32 	[%rd2], %f37;
	ld.global.f32 	%f38, [%rd11+20];
	add.f32 	%f39, %f38, %f37;
	st.global.f32 	[%rd2], %f39;
	ld.global.f32 	%f40, [%rd11+24];
	add.f32 	%f41, %f40, %f39;
	st.global.f32 	[%rd2], %f41;
	ld.global.f32 	%f42, [%rd11+28];
	add.f32 	%f67, %f42, %f41;
	st.global.f32 	[%rd2], %f67;
	add.s32 	%r34, %r34, 16;
	add.s32 	%r33, %r33, 16;
	setp.ne.s32 	%p5, %r34, 0;
	@%p5 bra 	$L__BB1_3;
$L__BB1_4:
	setp.eq.s32 	%p6, %r3, 0;
	@%p6 bra 	$L__BB1_13;
	and.b32  	%r11, %r23, 7;
	setp.lt.u32 	%p7, %r3, 8;
	@%p7 bra 	$L__BB1_7;
	add.s32 	%r31, %r36, %r2;
	mul.wide.s32 	%rd12, %r31, 4;
	add.s64 	%rd13, %rd1, %rd12;
	ld.global.f32 	%f43, [%rd13];
	add.f32 	%f44, %f43, %f67;
	st.global.f32 	[%rd2], %f44;
	ld.global.f32 	%f45, [%rd13+4];
	add.f32 	%f46, %f45, %f44;
	st.global.f32 	[%rd2], %f46;
	ld.global.f32 	%f47, [%rd13+8];
	add.f32 	%f48, %f47, %f46;
	st.global.f32 	[%rd2], %f48;
	ld.global.f32 	%f49, [%rd13+12];
	add.f32 	%f50, %f49, %f48;
	st.global.f32 	[%rd2], %f50;
	ld.global.f32 	%f51, [%rd13+16];
	add.f32 	%f52, %f51, %f50;
	st.global.f32 	[%rd2], %f52;
	ld.global.f32 	%f53, [%rd13+20];
	add.f32 	%f54, %f53, %f52;
	st.global.f32 	[%rd2], %f54;
	ld.global.f32 	%f55, [%rd13+24];
	add.f32 	%f56, %f55, %f54;
	st.global.f32 	[%rd2], %f56;
	ld.global.f32 	%f57, [%rd13+28];
	add.f32 	%f67, %f57, %f56;
	st.global.f32 	[%rd2], %f67;
	add.s32 	%r36, %r36, 8;
$L__BB1_7:
	setp.eq.s32 	%p8, %r11, 0;
	@%p8 bra 	$L__BB1_13;
	and.b32  	%r14, %r23, 3;
	setp.lt.u32 	%p9, %r11, 4;
	@%p9 bra 	$L__BB1_10;
	add.s32 	%r32, %r36, %r2;
	mul.wide.s32 	%rd14, %r32, 4;
	add.s64 	%rd15, %rd1, %rd14;
	ld.global.f32 	%f58, [%rd15];
	add.f32 	%f59, %f58, %f67;
	st.global.f32 	[%rd2], %f59;
	ld.global.f32 	%f60, [%rd15+4];
	add.f32 	%f61, %f60, %f59;
	st.global.f32 	[%rd2], %f61;
	ld.global.f32 	%f62, [%rd15+8];
	add.f32 	%f63, %f62, %f61;
	st.global.f32 	[%rd2], %f63;
	ld.global.f32 	%f64, [%rd15+12];
	add.f32 	%f67, %f64, %f63;
	st.global.f32 	[%rd2], %f67;
	add.s32 	%r36, %r36, 4;
$L__BB1_10:
	setp.eq.s32 	%p10, %r14, 0;
	@%p10 bra 	$L__BB1_13;
	add.s32 	%r39, %r36, %r2;
	neg.s32 	%r38, %r14;
$L__BB1_12:
	.pragma "nounroll";
	mul.wide.s32 	%rd16, %r39, 4;
	add.s64 	%rd17, %rd1, %rd16;
	ld.global.f32 	%f65, [%rd17];
	add.f32 	%f67, %f65, %f67;
	st.global.f32 	[%rd2], %f67;
	add.s32 	%r39, %r39, 1;
	add.s32 	%r38, %r38, 1;
	setp.ne.s32 	%p11, %r38, 0;
	@%p11 bra 	$L__BB1_12;
$L__BB1_13:
	ret;

}
	// .globl	_Z15matrixSumKernelPfPdmii
.visible .entry _Z15matrixSumKernelPfPdmii(
	.param .u64 .ptr .align 1 _Z15matrixSumKernelPfPdmii_param_0,
	.param .u64 .ptr .align 1 _Z15matrixSumKernelPfPdmii_param_1,
	.param .u64 _Z15matrixSumKernelPfPdmii_param_2,
	.param .u32 _Z15matrixSumKernelPfPdmii_param_3,
	.param .u32 _Z15matrixSumKernelPfPdmii_param_4
)
{
	.reg .pred 	%p<12>;
	.reg .b32 	%r<39>;
	.reg .b32 	%f<32>;
	.reg .b64 	%rd<19>;
	.reg .b64 	%fd<75>;

	ld.param.u64 	%rd5, [_Z15matrixSumKernelPfPdmii_param_0];
	ld.param.u64 	%rd6, [_Z15matrixSumKernelPfPdmii_param_1];
	ld.param.u64 	%rd7, [_Z15matrixSumKernelPfPdmii_param_2];
	ld.param.u32 	%r21, [_Z15matrixSumKernelPfPdmii_param_3];
	ld.param.u32 	%r22, [_Z15matrixSumKernelPfPdmii_param_4];
	cvta.to.global.u64 	%rd1, %rd5;
	cvta.to.global.u64 	%rd8, %rd6;
	mov.u32 	%r23, %ctaid.x;
	mov.u32 	%r24, %ntid.x;
	mov.u32 	%r25, %tid.x;
	mad.lo.s32 	%r26, %r23, %r24, %r25;
	shr.u64 	%rd9, %rd7, 2;
	cvt.u32.u64 	%r1, %rd9;
	mul.wide.s32 	%rd10, %r26, 8;
	add.s64 	%rd2, %rd8, %rd10;
	mov.b64 	%rd11, 0;
	st.global.u64 	[%rd2], %rd11;
	min.s32 	%r27, %r22, %r21;
	setp.lt.s32 	%p1, %r27, 1;
	@%p1 bra 	$L__BB2_15;
	and.b32  	%r2, %r21, 15;
	add.s32 	%r3, %r2, -1;
	and.b32  	%r4, %r21, 7;
	add.s32 	%r5, %r4, -1;
	and.b32  	%r6, %r21, 2147483632;
	and.b32  	%r7, %r21, 3;
	neg.s32 	%r8, %r6;
	add.s64 	%rd3, %rd1, 32;
	mov.b32 	%r33, 0;
	mov.f64 	%fd74, 0d0000000000000000;
$L__BB2_2:
	setp.lt.u32 	%p2, %r21, 16;
	mul.lo.s32 	%r10, %r33, %r1;
	mov.b32 	%r37, 0;
	mov.u32 	%r34, %r10;
	mov.u32 	%r35, %r8;
	@%p2 bra 	$L__BB2_4;
$L__BB2_3:
	.pragma "nounroll";
	mul.wide.s32 	%rd12, %r34, 4;
	add.s64 	%rd13, %rd3, %rd12;
	ld.global.f32 	%f1, [%rd13+-32];
	cvt.f64.f32 	%fd14, %f1;
	add.f64 	%fd15, %fd74, %fd14;
	st.global.f64 	[%rd2], %fd15;
	ld.global.f32 	%f2, [%rd13+-28];
	cvt.f64.f32 	%fd16, %f2;
	add.f64 	%fd17, %fd15, %fd16;
	st.global.f64 	[%rd2], %fd17;
	ld.global.f32 	%f3, [%rd13+-24];
	cvt.f64.f32 	%fd18, %f3;
	add.f64 	%fd19, %fd17, %fd18;
	st.global.f64 	[%rd2], %fd19;
	ld.global.f32 	%f4, [%rd13+-20];
	cvt.f64.f32 	%fd20, %f4;
	add.f64 	%fd21, %fd19, %fd20;
	st.global.f64 	[%rd2], %fd21;
	ld.global.f32 	%f5, [%rd13+-16];
	cvt.f64.f32 	%fd22, %f5;
	add.f64 	%fd23, %fd21, %fd22;
	st.global.f64 	[%rd2], %fd23;
	ld.global.f32 	%f6, [%rd13+-12];
	cvt.f64.f32 	%fd24, %f6;
	add.f64 	%fd25, %fd23, %fd24;
	st.global.f64 	[%rd2], %fd25;
	ld.global.f32 	%f7, [%rd13+-8];
	cvt.f64.f32 	%fd26, %f7;
	add.f64 	%fd27, %fd25, %fd26;
	st.global.f64 	[%rd2], %fd27;
	ld.global.f32 	%f8, [%rd13+-4];
	cvt.f64.f32 	%fd28, %f8;
	add.f64 	%fd29, %fd27, %fd28;
	st.global.f64 	[%rd2], %fd29;
	ld.global.f32 	%f9, [%rd13];
	cvt.f64.f32 	%fd30, %f9;
	add.f64 	%fd31, %fd29, %fd30;
	st.global.f64 	[%rd2], %fd31;
	ld.global.f32 	%f10, [%rd13+4];
	cvt.f64.f32 	%fd32, %f10;
	add.f64 	%fd33, %fd31, %fd32;
	st.global.f64 	[%rd2], %fd33;
	ld.global.f32 	%f11, [%rd13+8];
	cvt.f64.f32 	%fd34, %f11;
	add.f64 	%fd35, %fd33, %fd34;
	st.global.f64 	[%rd2], %fd35;
	ld.global.f32 	%f12, [%rd13+12];
	cvt.f64.f32 	%fd36, %f12;
	add.f64 	%fd37, %fd35, %fd36;
	st.global.f64 	[%rd2], %fd37;
	ld.global.f32 	%f13, [%rd13+16];
	cvt.f64.f32 	%fd38, %f13;
	add.f64 	%fd39, %fd37, %fd38;
	st.global.f64 	[%rd2], %fd39;
	ld.global.f32 	%f14, [%rd13+20];
	cvt.f64.f32 	%fd40, %f14;
	add.f64 	%fd41, %fd39, %fd40;
	st.global.f64 	[%rd2], %fd41;
	ld.global.f32 	%f15, [%rd13+24];
	cvt.f64.f32 	%fd42, %f15;
	add.f64 	%fd43, %fd41, %fd42;
	st.global.f64 	[%rd2], %fd43;
	ld.global.f32 	%f16, [%rd13+28];
	cvt.f64.f32 	%fd44, %f16;
	add.f64 	%fd74, %fd43, %fd44;
	st.global.f64 	[%rd2], %fd74;
	add.s32 	%r35, %r35, 16;
	add.s32 	%r34, %r34, 16;
	setp.eq.s32 	%p3, %r35, 0;
	mov.u32 	%r37, %r6;
	@%p3 bra 	$L__BB2_4;
	bra.uni 	$L__BB2_3;
$L__BB2_4:
	setp.eq.s32 	%p4, %r2, 0;
	@%p4 bra 	$L__BB2_14;
	setp.lt.u32 	%p5, %r3, 7;
	@%p5 bra 	$L__BB2_7;
	add.s32 	%r30, %r37, %r10;
	mul.wide.s32 	%rd14, %r30, 4;
	add.s64 	%rd15, %rd1, %rd14;
	ld.global.f32 	%f17, [%rd15];
	cvt.f64.f32 	%fd45, %f17;
	add.f64 	%fd46, %fd74, %fd45;
	st.global.f64 	[%rd2], %fd46;
	ld.global.f32 	%f18, [%rd15+4];
	cvt.f64.f32 	%fd47, %f18;
	add.f64 	%fd48, %fd46, %fd47;
	st.global.f64 	[%rd2], %fd48;
	ld.global.f32 	%f19, [%rd15+8];
	cvt.f64.f32 	%fd49, %f19;
	add.f64 	%fd50, %fd48, %fd49;
	st.global.f64 	[%rd2], %fd50;
	ld.global.f32 	%f20, [%rd15+12];
	cvt.f64.f32 	%fd51, %f20;
	add.f64 	%fd52, %fd50, %fd51;
	st.global.f64 	[%rd2], %fd52;
	ld.global.f32 	%f21, [%rd15+16];
	cvt.f64.f32 	%fd53, %f21;
	add.f64 	%fd54, %fd52, %fd53;
	st.global.f64 	[%rd2], %fd54;
	ld.global.f32 	%f22, [%rd15+20];
	cvt.f64.f32 	%fd55, %f22;
	add.f64 	%fd56, %fd54, %fd55;
	st.global.f64 	[%rd2], %fd56;
	ld.global.f32 	%f23, [%rd15+24];
	cvt.f64.f32 	%fd57, %f23;
	add.f64 	%fd58, %fd56, %fd57;
	st.global.f64 	[%rd2], %fd58;
	ld.global.f32 	%f24, [%rd15+28];
	cvt.f64.f32 	%fd59, %f24;
	add.f64 	%fd74, %fd58, %fd59;
	st.global.f64 	[%rd2], %fd74;
	add.s32 	%r37, %r37, 8;
$L__BB2_7:
	setp.eq.s32 	%p6, %r4, 0;
	@%p6 bra 	$L__BB2_14;
	setp.lt.u32 	%p7, %r5, 3;
	@%p7 bra 	$L__BB2_10;
	add.s32 	%r31, %r37, %r10;
	mul.wide.s32 	%rd16, %r31, 4;
	add.s64 	%rd17, %rd1, %rd16;
	ld.global.f32 	%f25, [%rd17];
	cvt.f64.f32 	%fd60, %f25;
	add.f64 	%fd61, %fd74, %fd60;
	st.global.f64 	[%rd2], %fd61;
	ld.global.f32 	%f26, [%rd17+4];
	cvt.f64.f32 	%fd62, %f26;
	add.f64 	%fd63, %fd61, %fd62;
	st.global.f64 	[%rd2], %fd63;
	ld.global.f32 	%f27, [%rd17+8];
	cvt.f64.f32 	%fd64, %f27;
	add.f64 	%fd65, %fd63, %fd64;
	st.global.f64 	[%rd2], %fd65;
	ld.global.f32 	%f28, [%rd17+12];
	cvt.f64.f32 	%fd66, %f28;
	add.f64 	%fd74, %fd65, %fd66;
	st.global.f64 	[%rd2], %fd74;
	add.s32 	%r37, %r37, 4;
$L__BB2_10:
	setp.eq.s32 	%p8, %r7, 0;
	@%p8 bra 	$L__BB2_14;
	setp.eq.s32 	%p9, %r7, 1;
	add.s32 	%r32, %r37, %r10;
	mul.wide.s32 	%rd18, %r32, 4;
	add.s64 	%rd4, %rd1, %rd18;
	ld.global.f32 	%f29, [%rd4];
	cvt.f64.f32 	%fd67, %f29;
	add.f64 	%fd74, %fd74, %fd67;
	st.global.f64 	[%rd2], %fd74;
	@%p9 bra 	$L__BB2_14;
	setp.eq.s32 	%p10, %r7, 2;
	ld.global.f32 	%f30, [%rd4+4];
	cvt.f64.f32 	%fd68, %f30;
	add.f64 	%fd74, %fd74, %fd68;
	st.global.f64 	[%rd2], %fd74;
	@%p10 bra 	$L__BB2_14;
	ld.global.f32 	%f31, [%rd4+8];
	cvt.f64.f32 	%fd69, %f31;
	add.f64 	%fd74, %fd74, %fd69;
	st.global.f64 	[%rd2], %fd74;
$L__BB2_14:
	add.s32 	%r33, %r33, 1;
	setp.ne.s32 	%p11, %r33, %r22;
	@%p11 bra 	$L__BB2_2;
$L__BB2_15:
	ret;

}


// ===== COMPILED SASS (sm_100) =====

	.target	sm_100

	.elftype	@"ET_EXEC"


//--------------------- .note.nv.tkinfo           --------------------------
	.section	.note.nv.tkinfo,"",@"SHT_NOTE"
	.sectionflags	@"SHF_NOTE_NV_TKINFO"
	.tkinfo
        /*0018*/ 	.word	0x00000002
        /*0030*/ 	.string	""
        /*0030*/ 	.string	"ptxas"
        /*0030*/ 	.string	"Cuda compilation tools, release 13.0, V13.0.88"
        /*0030*/ 	.string	"Build cuda_13.0.r13.0/compiler.36424714_0"
        /*0030*/ 	.string	"-arch sm_100 -m 64 "



//--------------------- .note.nv.cuinfo           --------------------------
	.section	.note.nv.cuinfo,"",@"SHT_NOTE"
	.sectionflags	@"SHF_NOTE_NV_CUINFO"
        /*0018*/ 	.short	0x0002
        /*001a*/ 	.short	0x0064
        /*001c*/ 	.short	0x0082
	.zero		2


//--------------------- .nv.info                  --------------------------
	.section	.nv.info,"",@"SHT_CUDA_INFO"
	.align	4


	//----- nvinfo : EIATTR_REGCOUNT
	.align		4
        /*0000*/ 	.byte	0x04, 0x2f
        /*0002*/ 	.short	(.L_1 - .L_0)
	.align		4
.L_0:
        /*0004*/ 	.word	index@(_Z16sumColumnsKernelPfS_mii)
        /*0008*/ 	.word	0x0000001e


	//----- nvinfo : EIATTR_FRAME_SIZE
	.align		4
.L_1:
        /*000c*/ 	.byte	0x04, 0x11
        /*000e*/ 	.short	(.L_3 - .L_2)
	.align		4
.L_2:
        /*0010*/ 	.word	index@(_Z16sumColumnsKernelPfS_mii)
        /*0014*/ 	.word	0x00000000


	//----- nvinfo : EIATTR_REGCOUNT
	.align		4
.L_3:
        /*0018*/ 	.byte	0x04, 0x2f
        /*001a*/ 	.short	(.L_5 - .L_4)
	.align		4
.L_4:
        /*001c*/ 	.word	index@(_Z13sumRowsKernelPfS_mii)
        /*0020*/ 	.word	0x00000016


	//----- nvinfo : EIATTR_FRAME_SIZE
	.align		4
.L_5:
        /*0024*/ 	.byte	0x04, 0x11
        /*0026*/ 	.short	(.L_7 - .L_6)
	.align		4
.L_6:
        /*0028*/ 	.word	index@(_Z13sumRowsKernelPfS_mii)
        /*002c*/ 	.word	0x00000000


	//----- nvinfo : EIATTR_REGCOUNT
	.align		4
.L_7:
        /*0030*/ 	.byte	0x04, 0x2f
        /*0032*/ 	.short	(.L_9 - .L_8)
	.align		4
.L_8:
        /*0034*/ 	.word	index@(_Z15matrixSumKernelPfPdmii)
        /*0038*/ 	.word	0x00000019


	//----- nvinfo : EIATTR_FRAME_SIZE
	.align		4
.L_9:
        /*003c*/ 	.byte	0x04, 0x11
        /*003e*/ 	.short	(.L_11 - .L_10)
	.align		4
.L_10:
        /*0040*/ 	.word	index@(_Z15matrixSumKernelPfPdmii)
        /*0044*/ 	.word	0x00000000


	//----- nvinfo : EIATTR_MIN_STACK_SIZE
	.align		4
.L_11:
        /*0048*/ 	.byte	0x04, 0x12
        /*004a*/ 	.short	(.L_13 - .L_12)
	.align		4
.L_12:
        /*004c*/ 	.word	index@(_Z15matrixSumKernelPfPdmii)
        /*0050*/ 	.word	0x00000000


	//----- nvinfo : EIATTR_MIN_STACK_SIZE
	.align		4
.L_13:
        /*0054*/ 	.byte	0x04, 0x12
        /*0056*/ 	.short	(.L_15 - .L_14)
	.align		4
.L_14:
        /*0058*/ 	.word	index@(_Z13sumRowsKernelPfS_mii)
        /*005c*/ 	.word	0x00000000


	//----- nvinfo : EIATTR_MIN_STACK_SIZE
	.align		4
.L_15:
        /*0060*/ 	.byte	0x04, 0x12
        /*0062*/ 	.short	(.L_17 - .L_16)
	.align		4
.L_16:
        /*0064*/ 	.word	index@(_Z16sumColumnsKernelPfS_mii)
        /*0068*/ 	.word	0x00000000
.L_17:


//--------------------- .nv.compat                --------------------------
	.section	.nv.compat,"",@"SHT_CUDA_COMPAT_INFO"
	.align	4
        /*0000*/ 	.byte	0x02, 0x09, 0x00, 0x00, 0x02, 0x02, 0x01, 0x00, 0x02, 0x05, 0x05, 0x00, 0x03, 0x07, 0x01, 0x01
        /*0010*/ 	.byte	0x02, 0x03, 0x00, 0x00, 0x02, 0x06, 0x01, 0x00, 0x04, 0x0b, 0x08, 0x00, 0x01, 0x00, 0x00, 0x00
        /*0020*/ 	.byte	0x00, 0x00, 0x00, 0x00


//--------------------- .nv.info._Z15matrixSumKernelPfPdmii --------------------------
	.section	.nv.info._Z15matrixSumKernelPfPdmii,"",@"SHT_CUDA_INFO"
	.sectionflags	@""
	.align	4


	//----- nvinfo : EIATTR_CUDA_API_VERSION
	.align		4
        /*0000*/ 	.byte	0x04, 0x37
        /*0002*/ 	.short	(.L_19 - .L_18)
.L_18:
        /*0004*/ 	.word	0x00000082


	//----- nvinfo : EIATTR_KPARAM_INFO
	.align		4
.L_19:
        /*0008*/ 	.byte	0x04, 0x17
        /*000a*/ 	.short	(.L_21 - .L_20)
.L_20:
        /*000c*/ 	.word	0x00000000
        /*0010*/ 	.short	0x0004
        /*0012*/ 	.short	0x001c
        /*0014*/ 	.byte	0x00, 0xf0, 0x11, 0x00


	//----- nvinfo : EIATTR_KPARAM_INFO
	.align		4
.L_21:
        /*0018*/ 	.byte	0x04, 0x17
        /*001a*/ 	.short	(.L_23 - .L_22)
.L_22:
        /*001c*/ 	.word	0x00000000
        /*0020*/ 	.short	0x0003
        /*0022*/ 	.short	0x0018
        /*0024*/ 	.byte	0x00, 0xf0, 0x11, 0x00


	//----- nvinfo : EIATTR_KPARAM_INFO
	.align		4
.L_23:
        /*0028*/ 	.byte	0x04, 0x17
        /*002a*/ 	.short	(.L_25 - .L_24)
.L_24:
        /*002c*/ 	.word	0x00000000
        /*0030*/ 	.short	0x0002
        /*0032*/ 	.short	0x0010
        /*0034*/ 	.byte	0x00, 0xf0, 0x21, 0x00


	//----- nvinfo : EIATTR_KPARAM_INFO
	.align		4
.L_25:
        /*0038*/ 	.byte	0x04, 0x17
        /*003a*/ 	.short	(.L_27 - .L_26)
.L_26:
        /*003c*/ 	.word	0x00000000
        /*0040*/ 	.short	0x0001
        /*0042*/ 	.short	0x0008
        /*0044*/ 	.byte	0x00, 0xf5, 0x21, 0x00


	//----- nvinfo : EIATTR_KPARAM_INFO
	.align		4
.L_27:
        /*0048*/ 	.byte	0x04, 0x17
        /*004a*/ 	.short	(.L_29 - .L_28)
.L_28:
        /*004c*/ 	.word	0x00000000
        /*0050*/ 	.short	0x0000
        /*0052*/ 	.short	0x0000
        /*0054*/ 	.byte	0x00, 0xf5, 0x21, 0x00


	//----- nvinfo : EIATTR_SPARSE_MMA_MASK
	.align		4
.L_29:
        /*0058*/ 	.byte	0x03, 0x50
        /*005a*/ 	.short	0x0000


	//----- nvinfo : EIATTR_MAXREG_COUNT
	.align		4
        /*005c*/ 	.byte	0x03, 0x1b
        /*005e*/ 	.short	0x00ff


	//----- nvinfo : EIATTR_MERCURY_ISA_VERSION
	.align		4
        /*0060*/ 	.byte	0x03, 0x5f
        /*0062*/ 	.short	0x0101


	//----- nvinfo : EIATTR_VRC_CTA_INIT_COUNT
	.align		4
        /*0064*/ 	.byte	0x02, 0x4a
	.zero		1
	.zero		1


	//----- nvinfo : EIATTR_EXIT_INSTR_OFFSETS
	.align		4
        /*0068*/ 	.byte	0x04, 0x1c
        /*006a*/ 	.short	(.L_31 - .L_30)


	//   ....[0]....
.L_30:
        /*006c*/ 	.word	0x000000c0


	//   ....[1]....
        /*0070*/ 	.word	0x00000c20


	//----- nvinfo : EIATTR_CBANK_PARAM_SIZE
	.align		4
.L_31:
        /*0074*/ 	.byte	0x03, 0x19
        /*0076*/ 	.short	0x0020


	//----- nvinfo : EIATTR_PARAM_CBANK
	.align		4
        /*0078*/ 	.byte	0x04, 0x0a
        /*007a*/ 	.short	(.L_33 - .L_32)
	.align		4
.L_32:
        /*007c*/ 	.word	index@(.nv.constant0._Z15matrixSumKernelPfPdmii)
        /*0080*/ 	.short	0x0380
        /*0082*/ 	.short	0x0020


	//----- nvinfo : EIATTR_SW_WAR
	.align		4
.L_33:
        /*0084*/ 	.byte	0x04, 0x36
        /*0086*/ 	.short	(.L_35 - .L_34)
.L_34:
        /*0088*/ 	.word	0x00000008
.L_35:


//--------------------- .nv.info._Z13sumRowsKernelPfS_mii --------------------------
	.section	.nv.info._Z13sumRowsKernelPfS_mii,"",@"SHT_CUDA_INFO"
	.sectionflags	@""
	.align	4


	//----- nvinfo : EIATTR_CUDA_API_VERSION
	.align		4
        /*0000*/ 	.byte	0x04, 0x37
        /*0002*/ 	.short	(.L_37 - .L_36)
.L_36:
        /*0004*/ 	.word	0x00000082


	//----- nvinfo : EIATTR_KPARAM_INFO
	.align		4
.L_37:
        /*0008*/ 	.byte	0x04, 0x17
        /*000a*/ 	.short	(.L_39 - .L_38)
.L_38:
        /*000c*/ 	.word	0x00000000
        /*0010*/ 	.short	0x0004
        /*0012*/ 	.short	0x001c
        /*0014*/ 	.byte	0x00, 0xf0, 0x11, 0x00


	//----- nvinfo : EIATTR_KPARAM_INFO
	.align		4
.L_39:
        /*0018*/ 	.byte	0x04, 0x17
        /*001a*/ 	.short	(.L_41 - .L_40)
.L_40:
        /*001c*/ 	.word	0x00000000
        /*0020*/ 	.short	0x0003
        /*0022*/ 	.short	0x0018
        /*0024*/ 	.byte	0x00, 0xf0, 0x11, 0x00


	//----- nvinfo : EIATTR_KPARAM_INFO
	.align		4
.L_41:
        /*0028*/ 	.byte	0x04, 0x17
        /*002a*/ 	.short	(.L_43 - .L_42)
.L_42:
        /*002c*/ 	.word	0x00000000
        /*0030*/ 	.short	0x0002
        /*0032*/ 	.short	0x0010
        /*0034*/ 	.byte	0x00, 0xf0, 0x21, 0x00


	//----- nvinfo : EIATTR_KPARAM_INFO
	.align		4
.L_43:
        /*0038*/ 	.byte	0x04, 0x17
        /*003a*/ 	.short	(.L_45 - .L_44)
.L_44:
        /*003c*/ 	.word	0x00000000
        /*0040*/ 	.short	0x0001
        /*0042*/ 	.short	0x0008
        /*0044*/ 	.byte	0x00, 0xf5, 0x21, 0x00


	//----- nvinfo : EIATTR_KPARAM_INFO
	.align		4
.L_45:
        /*0048*/ 	.byte	0x04, 0x17
        /*004a*/ 	.short	(.L_47 - .L_46)
.L_46:
        /*004c*/ 	.word	0x00000000
        /*0050*/ 	.short	0x0000
        /*0052*/ 	.short	0x0000
        /*0054*/ 	.byte	0x00, 0xf5, 0x21, 0x00


	//----- nvinfo : EIATTR_SPARSE_MMA_MASK
	.align		4
.L_47:
        /*0058*/ 	.byte	0x03, 0x50
        /*005a*/ 	.short	0x0000


	//----- nvinfo : EIATTR_MAXREG_COUNT
	.align		4
        /*005c*/ 	.byte	0x03, 0x1b
        /*005e*/ 	.short	0x00ff


	//----- nvinfo : EIATTR_MERCURY_ISA_VERSION
	.align		4
        /*0060*/ 	.byte	0x03, 0x5f
        /*0062*/ 	.short	0x0101


	//----- nvinfo : EIATTR_VRC_CTA_INIT_COUNT
	.align		4
        /*0064*/ 	.byte	0x02, 0x4a
	.zero		1
	.zero		1


	//----- nvinfo : EIATTR_EXIT_INSTR_OFFSETS
	.align		4
        /*0068*/ 	.byte	0x04, 0x1c
        /*006a*/ 	.short	(.L_49 - .L_48)


	//   ....[0]....
.L_48:
        /*006c*/ 	.word	0x000000c0


	//   ....[1]....
        /*0070*/ 	.word	0x00000540


	//   ....[2]....
        /*0074*/ 	.word	0x00000750


	//   ....[3]....
        /*0078*/ 	.word	0x000008a0


	//   ....[4]....
        /*007c*/ 	.word	0x00000960


	//----- nvinfo : EIATTR_CBANK_PARAM_SIZE
	.align		4
.L_49:
        /*0080*/ 	.byte	0x03, 0x19
        /*0082*/ 	.short	0x0020


	//----- nvinfo : EIATTR_PARAM_CBANK
	.align		4
        /*0084*/ 	.byte	0x04, 0x0a
        /*0086*/ 	.short	(.L_51 - .L_50)
	.align		4
.L_50:
        /*0088*/ 	.word	index@(.nv.constant0._Z13sumRowsKernelPfS_mii)
        /*008c*/ 	.short	0x0380
        /*008e*/ 	.short	0x0020


	//----- nvinfo : EIATTR_SW_WAR
	.align		4
.L_51:
        /*0090*/ 	.byte	0x04, 0x36
        /*0092*/ 	.short	(.L_53 - .L_52)
.L_52:
        /*0094*/ 	.word	0x00000008
.L_53:


//--------------------- .nv.info._Z16sumColumnsKernelPfS_mii --------------------------
	.section	.nv.info._Z16sumColumnsKernelPfS_mii,"",@"SHT_CUDA_INFO"
	.sectionflags	@""
	.align	4


	//----- nvinfo : EIATTR_CUDA_API_VERSION
	.align		4
        /*0000*/ 	.byte	0x04, 0x37
        /*0002*/ 	.short	(.L_55 - .L_54)
.L_54:
        /*0004*/ 	.word	0x00000082


	//----- nvinfo : EIATTR_KPARAM_INFO
	.align		4
.L_55:
        /*0008*/ 	.byte	0x04, 0x17
        /*000a*/ 	.short	(.L_57 - .L_56)
.L_56:
        /*000c*/ 	.word	0x00000000
        /*0010*/ 	.short	0x0004
        /*0012*/ 	.short	0x001c
        /*0014*/ 	.byte	0x00, 0xf0, 0x11, 0x00


	//----- nvinfo : EIATTR_KPARAM_INFO
	.align		4
.L_57:
        /*0018*/ 	.byte	0x04, 0x17
        /*001a*/ 	.short	(.L_59 - .L_58)
.L_58:
        /*001c*/ 	.word	0x00000000
        /*0020*/ 	.short	0x0003
        /*0022*/ 	.short	0x0018
        /*0024*/ 	.byte	0x00, 0xf0, 0x11, 0x00


	//----- nvinfo : EIATTR_KPARAM_INFO
	.align		4
.L_59:
        /*0028*/ 	.byte	0x04, 0x17
        /*002a*/ 	.short	(.L_61 - .L_60)
.L_60:
        /*002c*/ 	.word	0x00000000
        /*0030*/ 	.short	0x0002
        /*0032*/ 	.short	0x0010
        /*0034*/ 	.byte	0x00, 0xf0, 0x21, 0x00


	//----- nvinfo : EIATTR_KPARAM_INFO
	.align		4
.L_61:
        /*0038*/ 	.byte	0x04, 0x17
        /*003a*/ 	.short	(.L_63 - .L_62)
.L_62:
        /*003c*/ 	.word	0x00000000
        /*0040*/ 	.short	0x0001
        /*0042*/ 	.short	0x0008
        /*0044*/ 	.byte	0x00, 0xf5, 0x21, 0x00


	//----- nvinfo : EIATTR_KPARAM_INFO
	.align		4
.L_63:
        /*0048*/ 	.byte	0x04, 0x17
        /*004a*/ 	.short	(.L_65 - .L_64)
.L_64:
        /*004c*/ 	.word	0x00000000
        /*0050*/ 	.short	0x0000
        /*0052*/ 	.short	0x0000
        /*0054*/ 	.byte	0x00, 0xf5, 0x21, 0x00


	//----- nvinfo : EIATTR_SPARSE_MMA_MASK
	.align		4
.L_65:
        /*0058*/ 	.byte	0x03, 0x50
        /*005a*/ 	.short	0x0000


	//----- nvinfo : EIATTR_MAXREG_COUNT
	.align		4
        /*005c*/ 	.byte	0x03, 0x1b
        /*005e*/ 	.short	0x00ff


	//----- nvinfo : EIATTR_MERCURY_ISA_VERSION
	.align		4
        /*0060*/ 	.byte	0x03, 0x5f
        /*0062*/ 	.short	0x0101


	//----- nvinfo : EIATTR_VRC_CTA_INIT_COUNT
	.align		4
        /*0064*/ 	.byte	0x02, 0x4a
	.zero		1
	.zero		1


	//----- nvinfo : EIATTR_EXIT_INSTR_OFFSETS
	.align		4
        /*0068*/ 	.byte	0x04, 0x1c
        /*006a*/ 	.short	(.L_67 - .L_66)


	//   ....[0]....
.L_66:
        /*006c*/ 	.word	0x000000d0


	//   ....[1]....
        /*0070*/ 	.word	0x000006f0


	//   ....[2]....
        /*0074*/ 	.word	0x00000a00


	//   ....[3]....
        /*0078*/ 	.word	0x00000bd0


	//   ....[4]....
        /*007c*/ 	.word	0x00000c90


	//----- nvinfo : EIATTR_CBANK_PARAM_SIZE
	.align		4
.L_67:
        /*0080*/ 	.byte	0x03, 0x19
        /*0082*/ 	.short	0x0020


	//----- nvinfo : EIATTR_PARAM_CBANK
	.align		4
        /*0084*/ 	.byte	0x04, 0x0a
        /*0086*/ 	.short	(.L_69 - .L_68)
	.align		4
.L_68:
        /*0088*/ 	.word	index@(.nv.constant0._Z16sumColumnsKernelPfS_mii)
        /*008c*/ 	.short	0x0380
        /*008e*/ 	.short	0x0020


	//----- nvinfo : EIATTR_SW_WAR
	.align		4
.L_69:
        /*0090*/ 	.byte	0x04, 0x36
        /*0092*/ 	.short	(.L_71 - .L_70)
.L_70:
        /*0094*/ 	.word	0x00000008
.L_71:


//--------------------- .nv.callgraph             --------------------------
	.section	.nv.callgraph,"",@"SHT_CUDA_CALLGRAPH"
	.align	4
	.sectionentsize	8
	.align		4
        /*0000*/ 	.word	0x00000000
	.align		4
        /*0004*/ 	.word	0xffffffff
	.align		4
        /*0008*/ 	.word	0x00000000
	.align		4
        /*000c*/ 	.word	0xfffffffe
	.align		4
        /*0010*/ 	.word	0x00000000
	.align		4
        /*0014*/ 	.word	0xfffffffd
	.align		4
        /*0018*/ 	.word	0x00000000
	.align		4
        /*001c*/ 	.word	0xfffffffc


//--------------------- .text._Z15matrixSumKernelPfPdmii --------------------------
	.section	.text._Z15matrixSumKernelPfPdmii,"ax",@progbits
	.align	128
        .global         _Z15matrixSumKernelPfPdmii
        .type           _Z15matrixSumKernelPfPdmii,@function
        .size           _Z15matrixSumKernelPfPdmii,(.L_x_19 - _Z15matrixSumKernelPfPdmii)
        .other          _Z15matrixSumKernelPfPdmii,@"STO_CUDA_ENTRY STV_DEFAULT"
_Z15matrixSumKernelPfPdmii:
.text._Z15matrixSumKernelPfPdmii:
[----:B------:R-:W-:Y:S01]  /*0000*/  LDC R1, c[0x0][0x37c] ;  /* 0x0000df00ff017b82 */ /* 0x000fe20000000800 */
[----:B------:R-:W0:Y:S07]  /*0010*/  S2R R4, SR_TID.X ;  /* 0x0000000000047919 */ /* 0x000e2e0000002100 */
[----:B------:R-:W1:Y:S01]  /*0020*/  LDC.64 R6, c[0x0][0x398] ;  /* 0x0000e600ff067b82 */ /* 0x000e620000000a00 */
[----:B------:R-:W2:Y:S07]  /*0030*/  LDCU.64 UR8, c[0x0][0x358] ;  /* 0x00006b00ff0877ac */ /* 0x000eae0008000a00 */
[----:B------:R-:W0:Y:S08]  /*0040*/  S2UR UR4, SR_CTAID.X ;  /* 0x00000000000479c3 */ /* 0x000e300000002500 */
[----:B------:R-:W0:Y:S08]  /*0050*/  LDC R5, c[0x0][0x360] ;  /* 0x0000d800ff057b82 */ /* 0x000e300000000800 */
[----:B------:R-:W3:Y:S01]  /*0060*/  LDC.64 R2, c[0x0][0x388] ;  /* 0x0000e200ff027b82 */ /* 0x000ee20000000a00 */
[----:B-1----:R-:W-:-:S04]  /*0070*/  VIMNMX R0, PT, PT, R7, R6, PT ;  /* 0x0000000607007248 */ /* 0x002fc80003fe0100 */
[----:B------:R-:W-:Y:S01]  /*0080*/  ISETP.GE.AND P0, PT, R0, 0x1, PT ;  /* 0x000000010000780c */ /* 0x000fe20003f06270 */
[----:B0-----:R-:W-:-:S04]  /*0090*/  IMAD R5, R5, UR4, R4 ;  /* 0x0000000405057c24 */ /* 0x001fc8000f8e0204 */
[----:B---3--:R-:W-:-:S05]  /*00a0*/  IMAD.WIDE R2, R5, 0x8, R2 ;  /* 0x0000000805027825 */ /* 0x008fca00078e0202 */
[----:B--2---:R0:W-:Y:S03]  /*00b0*/  STG.E.64 desc[UR8][R2.64], RZ ;  /* 0x000000ff02007986 */ /* 0x0041e6000c101b08 */
[----:B------:R-:W-:Y:S05]  /*00c0*/  @!P0 EXIT ;  /* 0x000000000000894d */ /* 0x000fea0003800000 */
[----:B------:R-:W1:Y:S01]  /*00d0*/  LDCU.64 UR6, c[0x0][0x380] ;  /* 0x00007000ff0677ac */ /* 0x000e620008000a00 */
[C---:B------:R-:W-:Y:S02]  /*00e0*/  LOP3.LUT R16, R6.reuse, 0xf, RZ, 0xc0, !PT ;  /* 0x0000000f06107812 */ /* 0x040fe400078ec0ff */
[----:B------:R-:W-:Y:S02]  /*00f0*/  CS2R R10, SRZ ;  /* 0x00000000000a7805 */ /* 0x000fe4000001ff00 */
[----:B------:R-:W-:Y:S01]  /*0100*/  LOP3.LUT R17, R6, 0x7, RZ, 0xc0, !PT ;  /* 0x0000000706117812 */ /* 0x000fe200078ec0ff */
[----:B------:R-:W2:Y:S01]  /*0110*/  LDCU.64 UR4, c[0x0][0x390] ;  /* 0x00007200ff0477ac */ /* 0x000ea20008000a00 */
[----:B------:R-:W-:-:S03]  /*0120*/  VIADD R0, R16, 0xffffffff ;  /* 0xffffffff10007836 */ /* 0x000fc60000000000 */
[----:B------:R-:W-:Y:S02]  /*0130*/  VIADD R4, R17, 0xffffffff ;  /* 0xffffffff11047836 */ /* 0x000fe40000000000 */
[----:B------:R-:W-:Y:S02]  /*0140*/  ISETP.GE.U32.AND P0, PT, R0, 0x7, PT ;  /* 0x000000070000780c */ /* 0x000fe40003f06070 */
[----:B------:R-:W-:Y:S02]  /*0150*/  LOP3.LUT R0, R6, 0x7ffffff0, RZ, 0xc0, !PT ;  /* 0x7ffffff006007812 */ /* 0x000fe400078ec0ff */
[----:B------:R-:W-:Y:S02]  /*0160*/  ISETP.GE.U32.AND P1, PT, R4, 0x3, PT ;  /* 0x000000030400780c */ /* 0x000fe40003f26070 */
[----:B------:R-:W-:Y:S01]  /*0170*/  LOP3.LUT R6, R6, 0x3, RZ, 0xc0, !PT ;  /* 0x0000000306067812 */ /* 0x000fe200078ec0ff */
[----:B-1----:R-:W-:Y:S01]  /*0180*/  UIADD3 UR6, UP0, UPT, UR6, 0x20, URZ ;  /* 0x0000002006067890 */ /* 0x002fe2000ff1e0ff */
[----:B------:R-:W-:Y:S01]  /*0190*/  IMAD.MOV R7, RZ, RZ, -R0 ;  /* 0x000000ffff077224 */ /* 0x000fe200078e0a00 */
[----:B--2---:R-:W-:-:S02]  /*01a0*/  USHF.R.U64 UR5, UR4, 0x2, UR5 ;  /* 0x0000000204057899 */ /* 0x004fc40008001205 */
[----:B------:R-:W-:Y:S01]  /*01b0*/  UIADD3.X UR7, UPT, UPT, URZ, UR7, URZ, UP0, !UPT ;  /* 0x00000007ff077290 */ /* 0x000fe200087fe4ff */
[----:B------:R-:W-:-:S11]  /*01c0*/  UMOV UR4, URZ ;  /* 0x000000ff00047c82 */ /* 0x000fd60008000000 */
.L_x_5:
[----:B-1----:R-:W1:Y:S01]  /*01d0*/  LDCU.64 UR12, c[0x0][0x398] ;  /* 0x00007300ff0c77ac */ /* 0x002e620008000a00 */
[----:B------:R-:W-:Y:S01]  /*01e0*/  HFMA2 R8, -RZ, RZ, 0, 0 ;  /* 0x00000000ff087431 */ /* 0x000fe200000001ff */
[----:B------:R-:W-:Y:S02]  /*01f0*/  UIMAD UR10, UR4, UR5, URZ ;  /* 0x00000005040a72a4 */ /* 0x000fe4000f8e02ff */
[----:B------:R-:W-:Y:S02]  /*0200*/  UIADD3 UR4, UPT, UPT, UR4, 0x1, URZ ;  /* 0x0000000104047890 */ /* 0x000fe4000fffe0ff */
[----:B-1----:R-:W-:Y:S02]  /*0210*/  UISETP.GE.U32.AND UP0, UPT, UR12, 0x10, UPT ;  /* 0x000000100c00788c */ /* 0x002fe4000bf06070 */
[----:B------:R-:W-:-:S07]  /*0220*/  UISETP.NE.AND UP1, UPT, UR4, UR13, UPT ;  /* 0x0000000d0400728c */ /* 0x000fce000bf25270 */
[----:B--234-:R-:W-:Y:S05]  /*0230*/  BRA.U !UP0, `(.L_x_0) ;  /* 0x0000000508287547 */ /* 0x01cfea000b800000 */
[----:B------:R-:W-:Y:S02]  /*0240*/  IMAD.U32 R9, RZ, RZ, UR10 ;  /* 0x0000000aff097e24 */ /* 0x000fe4000f8e00ff */
[----:B------:R-:W-:-:S07]  /*0250*/  IMAD.MOV.U32 R8, RZ, RZ, R7 ;  /* 0x000000ffff087224 */ /* 0x000fce00078e0007 */
.L_x_1:
[----:B------:R-:W-:Y:S01]  /*0260*/  MOV R4, UR6 ;  /* 0x0000000600047c02 */ /* 0x000fe20008000f00 */
[----:B------:R-:W-:-:S04]  /*0270*/  IMAD.U32 R5, RZ, RZ, UR7 ;  /* 0x00000007ff057e24 */ /* 0x000fc8000f8e00ff */
[----:B------:R-:W-:-:S05]  /*0280*/  IMAD.WIDE R4, R9, 0x4, R4 ;  /* 0x0000000409047825 */ /* 0x000fca00078e0204 */
[----:B-1----:R-:W2:Y:S02]  /*0290*/  LDG.E R18, desc[UR8][R4.64+-0x20] ;  /* 0xffffe00804127981 */ /* 0x002ea4000c1e1900 */
[----:B--2---:R-:W1:Y:S02]  /*02a0*/  F2F.F64.F32 R12, R18 ;  /* 0x00000012000c7310 */ /* 0x004e640000201800 */
[----:B-1----:R-:W-:-:S07]  /*02b0*/  DADD R12, R12, R10 ;  /* 0x000000000c0c7229 */ /* 0x002fce000000000a */
[----:B------:R1:W-:Y:S04]  /*02c0*/  STG.E.64 desc[UR8][R2.64], R12 ;  /* 0x0000000c02007986 */ /* 0x0003e8000c101b08 */
[----:B------:R-:W2:Y:S02]  /*02d0*/  LDG.E R20, desc[UR8][R4.64+-0x1c] ;  /* 0xffffe40804147981 */ /* 0x000ea4000c1e1900 */
[----:B--2---:R-:W2:Y:S02]  /*02e0*/  F2F.F64.F32 R10, R20 ;  /* 0x00000014000a7310 */ /* 0x004ea40000201800 */
[----:B--2---:R-:W-:-:S07]  /*02f0*/  DADD R10, R12, R10 ;  /* 0x000000000c0a7229 */ /* 0x004fce000000000a */
[----:B------:R2:W-:Y:S04]  /*0300*/  STG.E.64 desc[UR8][R2.64], R10 ;  /* 0x0000000a02007986 */ /* 0x0005e8000c101b08 */
[----:B------:R-:W3:Y:S02]  /*0310*/  LDG.E R21, desc[UR8][R4.64+-0x18] ;  /* 0xffffe80804157981 */ /* 0x000ee4000c1e1900 */
[----:B---3--:R-:W3:Y:S02]  /*0320*/  F2F.F64.F32 R14, R21 ;  /* 0x00000015000e7310 */ /* 0x008ee40000201800 */
[----:B---3--:R-:W-:-:S07]  /*0330*/  DADD R14, R10, R14 ;  /* 0x000000000a0e7229 */ /* 0x008fce000000000e */
[----:B------:R3:W-:Y:S04]  /*0340*/  STG.E.64 desc[UR8][R2.64], R14 ;  /* 0x0000000e02007986 */ /* 0x0007e8000c101b08 */
[----:B------:R-:W4:Y:S02]  /*0350*/  LDG.E R22, desc[UR8][R4.64+-0x14] ;  /* 0xffffec0804167981 */ /* 0x000f24000c1e1900 */
[----:B----4-:R-:W4:Y:S02]  /*0360*/  F2F.F64.F32 R18, R22 ;  /* 0x0000001600127310 */ /* 0x010f240000201800 */
[----:B----4-:R-:W-:-:S07]  /*0370*/  DADD R18, R14, R18 ;  /* 0x000000000e127229 */ /* 0x010fce0000000012 */
[----:B------:R4:W-:Y:S04]  /*0380*/  STG.E.64 desc[UR8][R2.64], R18 ;  /* 0x0000001202007986 */ /* 0x0009e8000c101b08 */
[----:B------:R-:W1:Y:S02]  /*0390*/  LDG.E R20, desc[UR8][R4.64+-0x10] ;  /* 0xfffff00804147981 */ /* 0x000e64000c1e1900 */
[----:B-1----:R-:W1:Y:S02]  /*03a0*/  F2F.F64.F32 R12, R20 ;  /* 0x00000014000c7310 */ /* 0x002e640000201800 */
        /* <DEDUP_REMOVED lines=35> */
[----:B--2---:R-:W3:Y:S02]  /*05e0*/  F2F.F64.F32 R10, R20 ;  /* 0x00000014000a7310 */ /* 0x004ee40000201800 */
[----:B---3--:R-:W-:-:S07]  /*05f0*/  DADD R14, R12, R10 ;  /* 0x000000000c0e7229 */ /* 0x008fce000000000a */
[----:B------:R1:W-:Y:S04]  /*0600*/  STG.E.64 desc[UR8][R2.64], R14 ;  /* 0x0000000e02007986 */ /* 0x0003e8000c101b08 */
[----:B------:R-:W2:Y:S02]  /*0610*/  LDG.E R21, desc[UR8][R4.64+0x18] ;  /* 0x0000180804157981 */ /* 0x000ea4000c1e1900 */
[----:B--2---:R-:W4:Y:S02]  /*0620*/  F2F.F64.F32 R10, R21 ;  /* 0x00000015000a7310 */ /* 0x004f240000201800 */
[----:B----4-:R-:W-:-:S07]  /*0630*/  DADD R18, R14, R10 ;  /* 0x000000000e127229 */ /* 0x010fce000000000a */
[----:B------:R1:W-:Y:S04]  /*0640*/  STG.E.64 desc[UR8][R2.64], R18 ;  /* 0x0000001202007986 */ /* 0x0003e8000c101b08 */
[----:B------:R-:W2:Y:S01]  /*0650*/  LDG.E R22, desc[UR8][R4.64+0x1c] ;  /* 0x00001c0804167981 */ /* 0x000ea2000c1e1900 */
[----:B------:R-:W-:Y:S01]  /*0660*/  VIADD R8, R8, 0x10 ;  /* 0x0000001008087836 */ /* 0x000fe20000000000 */
[----:B------:R-:W-:-:S04]  /*0670*/  IADD3 R9, PT, PT, R9, 0x10, RZ ;  /* 0x0000001009097810 */ /* 0x000fc80007ffe0ff */
[----:B------:R-:W-:Y:S01]  /*0680*/  ISETP.NE.AND P2, PT, R8, RZ, PT ;  /* 0x000000ff0800720c */ /* 0x000fe20003f45270 */
[----:B--2---:R-:W2:Y:S02]  /*0690*/  F2F.F64.F32 R10, R22 ;  /* 0x00000016000a7310 */ /* 0x004ea40000201800 */
[----:B--2---:R-:W-:-:S07]  /*06a0*/  DADD R10, R18, R10 ;  /* 0x00000000120a7229 */ /* 0x004fce000000000a */
[----:B------:R1:W-:Y:S03]  /*06b0*/  STG.E.64 desc[UR8][R2.64], R10 ;  /* 0x0000000a02007986 */ /* 0x0003e6000c101b08 */
[----:B------:R-:W-:Y:S05]  /*06c0*/  @P2 BRA `(.L_x_1) ;  /* 0xfffffff800e42947 */ /* 0x000fea000383ffff */
[----:B------:R-:W-:-:S07]  /*06d0*/  IMAD.MOV.U32 R8, RZ, RZ, R0 ;  /* 0x000000ffff087224 */ /* 0x000fce00078e0000 */
.L_x_0:
[----:B------:R-:W-:-:S13]  /*06e0*/  ISETP.NE.AND P2, PT, R16, RZ, PT ;  /* 0x000000ff1000720c */ /* 0x000fda0003f45270 */
[----:B------:R-:W-:Y:S05]  /*06f0*/  @!P2 BRA `(.L_x_2) ;  /* 0x000000040044a947 */ /* 0x000fea0003800000 */
[----:B------:R-:W-:Y:S01]  /*0700*/  ISETP.NE.AND P2, PT, R17, RZ, PT ;  /* 0x000000ff1100720c */ /* 0x000fe20003f45270 */
[----:B------:R-:W-:-:S12]  /*0710*/  @!P0 BRA `(.L_x_3) ;  /* 0x0000000000908947 */ /* 0x000fd80003800000 */
[----:B------:R-:W2:Y:S01]  /*0720*/  LDC.64 R4, c[0x0][0x380] ;  /* 0x0000e000ff047b82 */ /* 0x000ea20000000a00 */
[----:B------:R-:W-:-:S04]  /*0730*/  VIADD R9, R8, UR10 ;  /* 0x0000000a08097c36 */ /* 0x000fc80008000000 */
[----:B--2---:R-:W-:-:S05]  /*0740*/  IMAD.WIDE R4, R9, 0x4, R4 ;  /* 0x0000000409047825 */ /* 0x004fca00078e0204 */
        /* <DEDUP_REMOVED lines=29> */
[----:B------:R-:W-:Y:S01]  /*0920*/  IADD3 R8, PT, PT, R8, 0x8, RZ ;  /* 0x0000000808087810 */ /* 0x000fe20007ffe0ff */
[----:B--2---:R-:W2:Y:S02]  /*0930*/  F2F.F64.F32 R10, R20 ;  /* 0x00000014000a7310 */ /* 0x004ea40000201800 */
[----:B--2---:R-:W-:-:S07]  /*0940*/  DADD R10, R18, R10 ;  /* 0x00000000120a7229 */ /* 0x004fce000000000a */
[----:B------:R1:W-:Y:S04]  /*0950*/  STG.E.64 desc[UR8][R2.64], R10 ;  /* 0x0000000a02007986 */ /* 0x0003e8000c101b08 */
.L_x_3:
        /* <DEDUP_REMOVED lines=10> */
[----:B------:R-:W3:Y:S02]  /*0a00*/  LDG.E R20, desc[UR8][R4.64+0x4] ;  /* 0x0000040804147981 */ /* 0x000ee4000c1e1900 */
[----:B---3--:R-:W1:Y:S02]  /*0a10*/  F2F.F64.F32 R10, R20 ;  /* 0x00000014000a7310 */ /* 0x008e640000201800 */
[----:B-1----:R-:W-:-:S07]  /*0a20*/  DADD R14, R12, R10 ;  /* 0x000000000c0e7229 */ /* 0x002fce000000000a */
[----:B------:R2:W-:Y:S04]  /*0a30*/  STG.E.64 desc[UR8][R2.64], R14 ;  /* 0x0000000e02007986 */ /* 0x0005e8000c101b08 */
[----:B------:R-:W3:Y:S02]  /*0a40*/  LDG.E R21, desc[UR8][R4.64+0x8] ;  /* 0x0000080804157981 */ /* 0x000ee4000c1e1900 */
[----:B---3--:R-:W1:Y:S02]  /*0a50*/  F2F.F64.F32 R10, R21 ;  /* 0x00000015000a7310 */ /* 0x008e640000201800 */
[----:B-1----:R-:W-:-:S07]  /*0a60*/  DADD R18, R14, R10 ;  /* 0x000000000e127229 */ /* 0x002fce000000000a */
[----:B------:R2:W-:Y:S04]  /*0a70*/  STG.E.64 desc[UR8][R2.64], R18 ;  /* 0x0000001202007986 */ /* 0x0005e8000c101b08 */
[----:B------:R-:W3:Y:S01]  /*0a80*/  LDG.E R9, desc[UR8][R4.64+0xc] ;  /* 0x00000c0804097981 */ /* 0x000ee2000c1e1900 */
[----:B------:R-:W-:Y:S01]  /*0a90*/  VIADD R8, R8, 0x4 ;  /* 0x0000000408087836 */ /* 0x000fe20000000000 */
[----:B---3--:R-:W1:Y:S02]  /*0aa0*/  F2F.F64.F32 R10, R9 ;  /* 0x00000009000a7310 */ /* 0x008e640000201800 */
[----:B-1----:R-:W-:-:S07]  /*0ab0*/  DADD R10, R18, R10 ;  /* 0x00000000120a7229 */ /* 0x002fce000000000a */
[----:B------:R2:W-:Y:S04]  /*0ac0*/  STG.E.64 desc[UR8][R2.64], R10 ;  /* 0x0000000a02007986 */ /* 0x0005e8000c101b08 */
.L_x_4:
[----:B------:R-:W-:Y:S05]  /*0ad0*/  @!P2 BRA `(.L_x_2) ;  /* 0x00000000004ca947 */ /* 0x000fea0003800000 */
[----:B------:R-:W3:Y:S01]  /*0ae0*/  LDC.64 R4, c[0x0][0x380] ;  /* 0x0000e000ff047b82 */ /* 0x000ee20000000a00 */
[----:B------:R-:W-:-:S05]  /*0af0*/  IADD3 R9, PT, PT, R8, UR10, RZ ;  /* 0x0000000a08097c10 */ /* 0x000fca000fffe0ff */
[----:B---3--:R-:W-:-:S05]  /*0b00*/  IMAD.WIDE R8, R9, 0x4, R4 ;  /* 0x0000000409087825 */ /* 0x008fca00078e0204 */
[----:B------:R-:W3:Y:S01]  /*0b10*/  LDG.E R4, desc[UR8][R8.64] ;  /* 0x0000000808047981 */ /* 0x000ee2000c1e1900 */
[----:B------:R-:W-:Y:S01]  /*0b20*/  ISETP.NE.AND P2, PT, R6, 0x1, PT ;  /* 0x000000010600780c */ /* 0x000fe20003f45270 */
[----:B---3--:R-:W1:Y:S02]  /*0b30*/  F2F.F64.F32 R4, R4 ;  /* 0x0000000400047310 */ /* 0x008e640000201800 */
[----:B-12---:R-:W-:-:S07]  /*0b40*/  DADD R10, R10, R4 ;  /* 0x000000000a0a7229 */ /* 0x006fce0000000004 */
[----:B------:R3:W-:Y:S03]  /*0b50*/  STG.E.64 desc[UR8][R2.64], R10 ;  /* 0x0000000a02007986 */ /* 0x0007e6000c101b08 */
[----:B------:R-:W-:Y:S05]  /*0b60*/  @!P2 BRA `(.L_x_2) ;  /* 0x000000000028a947 */ /* 0x000fea0003800000 */
[----:B------:R-:W2:Y:S01]  /*0b70*/  LDG.E R4, desc[UR8][R8.64+0x4] ;  /* 0x0000040808047981 */ /* 0x000ea2000c1e1900 */
[----:B------:R-:W-:Y:S01]  /*0b80*/  ISETP.NE.AND P2, PT, R6, 0x2, PT ;  /* 0x000000020600780c */ /* 0x000fe20003f45270 */
[----:B--2---:R-:W3:Y:S02]  /*0b90*/  F2F.F64.F32 R4, R4 ;  /* 0x0000000400047310 */ /* 0x004ee40000201800 */
[----:B---3--:R-:W-:-:S07]  /*0ba0*/  DADD R10, R10, R4 ;  /* 0x000000000a0a7229 */ /* 0x008fce0000000004 */
[----:B------:R4:W-:Y:S03]  /*0bb0*/  STG.E.64 desc[UR8][R2.64], R10 ;  /* 0x0000000a02007986 */ /* 0x0009e6000c101b08 */
[----:B------:R-:W-:Y:S05]  /*0bc0*/  @!P2 BRA `(.L_x_2) ;  /* 0x000000000010a947 */ /* 0x000fea0003800000 */
[----:B------:R-:W2:Y:S02]  /*0bd0*/  LDG.E R4, desc[UR8][R8.64+0x8] ;  /* 0x0000080808047981 */ /* 0x000ea4000c1e1900 */
[----:B--2---:R-:W4:Y:S02]  /*0be0*/  F2F.F64.F32 R4, R4 ;  /* 0x0000000400047310 */ /* 0x004f240000201800 */
[----:B----4-:R-:W-:-:S07]  /*0bf0*/  DADD R10, R10, R4 ;  /* 0x000000000a0a7229 */ /* 0x010fce0000000004 */
[----:B------:R1:W-:Y:S04]  /*0c00*/  STG.E.64 desc[UR8][R2.64], R10 ;  /* 0x0000000a02007986 */ /* 0x0003e8000c101b08 */
.L_x_2:
[----:B------:R-:W-:Y:S05]  /*0c10*/  BRA.U UP1, `(.L_x_5) ;  /* 0xfffffff5016c7547 */ /* 0x000fea000b83ffff */
[----:B------:R-:W-:Y:S05]  /*0c20*/  EXIT ;  /* 0x000000000000794d */ /* 0x000fea0003800000 */
.L_x_6:
[----:B------:R-:W-:-:S00]  /*0c30*/  BRA `(.L_x_6) ;  /* 0xfffffffc00fc7947 */ /* 0x000fc0000383ffff */
[----:B------:R-:W-:-:S00]  /*0c40*/  NOP ;  /* 0x0000000000007918 */ /* 0x000fc00000000000 */
        /* <DEDUP_REMOVED lines=11> */
.L_x_19:


//--------------------- .text._Z13sumRowsKernelPfS_mii --------------------------
	.section	.text._Z13sumRowsKernelPfS_mii,"ax",@progbits
	.align	128
        .global         _Z13sumRowsKernelPfS_mii
        .type           _Z13sumRowsKernelPfS_mii,@function
        .size           _Z13sumRowsKernelPfS_mii,(.L_x_20 - _Z13sumRowsKernelPfS_mii)
        .other          _Z13sumRowsKernelPfS_mii,@"STO_CUDA_ENTRY STV_DEFAULT"
_Z13sumRowsKernelPfS_mii:
.text._Z13sumRowsKernelPfS_mii:
[----:B------:R-:W-:Y:S01]  /*0000*/  LDC R1, c[0x0][0x37c] ;  /* 0x0000df00ff017b82 */ /* 0x000fe20000000800 */
[----:B------:R-:W0:Y:S07]  /*0010*/  S2R R7, SR_TID.X ;  /* 0x0000000000077919 */ /* 0x000e2e0000002100 */
[----:B------:R-:W0:Y:S01]  /*0020*/  S2UR UR4, SR_CTAID.X ;  /* 0x00000000000479c3 */ /* 0x000e220000002500 */
[----:B------:R-:W1:Y:S07]  /*0030*/  LDCU.64 UR6, c[0x0][0x358] ;  /* 0x00006b00ff0677ac */ /* 0x000e6e0008000a00 */
[----:B------:R-:W0:Y:S08]  /*0040*/  LDC R6, c[0x0][0x360] ;  /* 0x0000d800ff067b82 */ /* 0x000e300000000800 */
[----:B------:R-:W2:Y:S08]  /*0050*/  LDC.64 R4, c[0x0][0x398] ;  /* 0x0000e600ff047b82 */ /* 0x000eb00000000a00 */
[----:B------:R-:W3:Y:S01]  /*0060*/  LDC.64 R2, c[0x0][0x388] ;  /* 0x0000e200ff027b82 */ /* 0x000ee20000000a00 */
[----:B0-----:R-:W-:Y:S01]  /*0070*/  IMAD R6, R6, UR4, R7 ;  /* 0x0000000406067c24 */ /* 0x001fe2000f8e0207 */
[----:B--2---:R-:W-:-:S04]  /*0080*/  ISETP.GE.AND P0, PT, R4, 0x1, PT ;  /* 0x000000010400780c */ /* 0x004fc80003f06270 */
[C---:B------:R-:W-:Y:S01]  /*0090*/  ISETP.GE.OR P0, PT, R6.reuse, R5, !P0 ;  /* 0x000000050600720c */ /* 0x040fe20004706670 */
[----:B---3--:R-:W-:-:S05]  /*00a0*/  IMAD.WIDE R2, R6, 0x4, R2 ;  /* 0x0000000406027825 */ /* 0x008fca00078e0202 */
[----:B-1----:R0:W-:Y:S07]  /*00b0*/  STG.E desc[UR6][R2.64], RZ ;  /* 0x000000ff02007986 */ /* 0x0021ee000c101906 */
[----:B------:R-:W-:Y:S05]  /*00c0*/  @P0 EXIT ;  /* 0x000000000000094d */ /* 0x000fea0003800000 */
[----:B------:R-:W1:Y:S01]  /*00d0*/  LDCU.64 UR4, c[0x0][0x390] ;  /* 0x00007200ff0477ac */ /* 0x000e620008000a00 */
[C---:B------:R-:W-:Y:S01]  /*00e0*/  ISETP.GE.U32.AND P1, PT, R4.reuse, 0x10, PT ;  /* 0x000000100400780c */ /* 0x040fe20003f26070 */
[----:B------:R-:W-:Y:S01]  /*00f0*/  HFMA2 R0, -RZ, RZ, 0, 0 ;  /* 0x00000000ff007431 */ /* 0x000fe200000001ff */
[----:B------:R-:W-:Y:S02]  /*0100*/  LOP3.LUT R12, R4, 0xf, RZ, 0xc0, !PT ;  /* 0x0000000f040c7812 */ /* 0x000fe400078ec0ff */
[----:B------:R-:W-:Y:S02]  /*0110*/  MOV R11, RZ ;  /* 0x000000ff000b7202 */ /* 0x000fe40000000f00 */
[----:B------:R-:W-:Y:S01]  /*0120*/  ISETP.NE.AND P0, PT, R12, RZ, PT ;  /* 0x000000ff0c00720c */ /* 0x000fe20003f05270 */
[----:B-1----:R-:W-:-:S06]  /*0130*/  USHF.R.U64 UR4, UR4, 0x2, UR5 ;  /* 0x0000000204047899 */ /* 0x002fcc0008001205 */
[----:B------:R-:W-:Y:S01]  /*0140*/  IMAD R5, R6, UR4, RZ ;  /* 0x0000000406057c24 */ /* 0x000fe2000f8e02ff */
[----:B------:R-:W-:Y:S06]  /*0150*/  @!P1 BRA `(.L_x_7) ;  /* 0x0000000000f89947 */ /* 0x000fec0003800000 */
[----:B------:R-:W1:Y:S01]  /*0160*/  LDCU.64 UR4, c[0x0][0x380] ;  /* 0x00007000ff0477ac */ /* 0x000e620008000a00 */
[----:B------:R-:W-:Y:S02]  /*0170*/  LOP3.LUT R0, R4, 0x7ffffff0, RZ, 0xc0, !PT ;  /* 0x7ffffff004007812 */ /* 0x000fe400078ec0ff */
[----:B------:R-:W-:Y:S02]  /*0180*/  MOV R11, RZ ;  /* 0x000000ff000b7202 */ /* 0x000fe40000000f00 */
[----:B------:R-:W-:Y:S02]  /*0190*/  MOV R9, R5 ;  /* 0x0000000500097202 */ /* 0x000fe40000000f00 */
[----:B------:R-:W-:Y:S01]  /*01a0*/  IADD3 R8, PT, PT, -R0, RZ, RZ ;  /* 0x000000ff00087210 */ /* 0x000fe20007ffe1ff */
[----:B-1----:R-:W-:-:S04]  /*01b0*/  UIADD3 UR4, UP0, UPT, UR4, 0x20, URZ ;  /* 0x0000002004047890 */ /* 0x002fc8000ff1e0ff */
[----:B------:R-:W-:-:S12]  /*01c0*/  UIADD3.X UR5, UPT, UPT, URZ, UR5, URZ, UP0, !UPT ;  /* 0x00000005ff057290 */ /* 0x000fd800087fe4ff */
.L_x_8:
[----:B------:R-:W-:Y:S02]  /*01d0*/  MOV R6, UR4 ;  /* 0x0000000400067c02 */ /* 0x000fe40008000f00 */
[----:B------:R-:W-:-:S03]  /*01e0*/  MOV R7, UR5 ;  /* 0x0000000500077c02 */ /* 0x000fc60008000f00 */
[----:B------:R-:W-:-:S05]  /*01f0*/  IMAD.WIDE R6, R9, 0x4, R6 ;  /* 0x0000000409067825 */ /* 0x000fca00078e0206 */
[----:B------:R-:W2:Y:S02]  /*0200*/  LDG.E R10, desc[UR6][R6.64+-0x20] ;  /* 0xffffe006060a7981 */ /* 0x000ea4000c1e1900 */
[----:B--23--:R-:W-:-:S05]  /*0210*/  FADD R11, R10, R11 ;  /* 0x0000000b0a0b7221 */ /* 0x00cfca0000000000 */
[----:B------:R1:W-:Y:S04]  /*0220*/  STG.E desc[UR6][R2.64], R11 ;  /* 0x0000000b02007986 */ /* 0x0003e8000c101906 */
[----:B------:R-:W2:Y:S02]  /*0230*/  LDG.E R10, desc[UR6][R6.64+-0x1c] ;  /* 0xffffe406060a7981 */ /* 0x000ea4000c1e1900 */
[----:B--2---:R-:W-:-:S05]  /*0240*/  FADD R13, R11, R10 ;  /* 0x0000000a0b0d7221 */ /* 0x004fca0000000000 */
[----:B------:R2:W-:Y:S04]  /*0250*/  STG.E desc[UR6][R2.64], R13 ;  /* 0x0000000d02007986 */ /* 0x0005e8000c101906 */
[----:B------:R-:W3:Y:S02]  /*0260*/  LDG.E R10, desc[UR6][R6.64+-0x18] ;  /* 0xffffe806060a7981 */ /* 0x000ee4000c1e1900 */
[----:B---3--:R-:W-:-:S05]  /*0270*/  FADD R15, R13, R10 ;  /* 0x0000000a0d0f7221 */ /* 0x008fca0000000000 */
[----:B------:R3:W-:Y:S04]  /*0280*/  STG.E desc[UR6][R2.64], R15 ;  /* 0x0000000f02007986 */ /* 0x0007e8000c101906 */
[----:B------:R-:W4:Y:S02]  /*0290*/  LDG.E R10, desc[UR6][R6.64+-0x14] ;  /* 0xffffec06060a7981 */ /* 0x000f24000c1e1900 */
[----:B----4-:R-:W-:-:S05]  /*02a0*/  FADD R17, R15, R10 ;  /* 0x0000000a0f117221 */ /* 0x010fca0000000000 */
[----:B------:R4:W-:Y:S04]  /*02b0*/  STG.E desc[UR6][R2.64], R17 ;  /* 0x0000001102007986 */ /* 0x0009e8000c101906 */
[----:B------:R-:W1:Y:S02]  /*02c0*/  LDG.E R10, desc[UR6][R6.64+-0x10] ;  /* 0xfffff006060a7981 */ /* 0x000e64000c1e1900 */
[----:B-1----:R-:W-:-:S05]  /*02d0*/  FADD R11, R17, R10 ;  /* 0x0000000a110b7221 */ /* 0x002fca0000000000 */
        /* <DEDUP_REMOVED lines=12> */
[----:B------:R-:W-:Y:S04]  /*03a0*/  STG.E desc[UR6][R2.64], R11 ;  /* 0x0000000b02007986 */ /* 0x000fe8000c101906 */
        /* <DEDUP_REMOVED lines=18> */
[----:B------:R-:W2:Y:S01]  /*04d0*/  LDG.E R10, desc[UR6][R6.64+0x1c] ;  /* 0x00001c06060a7981 */ /* 0x000ea2000c1e1900 */
[----:B------:R-:W-:Y:S02]  /*04e0*/  IADD3 R8, PT, PT, R8, 0x10, RZ ;  /* 0x0000001008087810 */ /* 0x000fe40007ffe0ff */
[----:B------:R-:W-:Y:S02]  /*04f0*/  IADD3 R9, PT, PT, R9, 0x10, RZ ;  /* 0x0000001009097810 */ /* 0x000fe40007ffe0ff */
[----:B------:R-:W-:Y:S01]  /*0500*/  ISETP.NE.AND P1, PT, R8, RZ, PT ;  /* 0x000000ff0800720c */ /* 0x000fe20003f25270 */
[----:B--2---:R-:W-:-:S05]  /*0510*/  FADD R11, R15, R10 ;  /* 0x0000000a0f0b7221 */ /* 0x004fca0000000000 */
[----:B------:R3:W-:Y:S07]  /*0520*/  STG.E desc[UR6][R2.64], R11 ;  /* 0x0000000b02007986 */ /* 0x0007ee000c101906 */
[----:B------:R-:W-:Y:S05]  /*0530*/  @P1 BRA `(.L_x_8) ;  /* 0xfffffffc00241947 */ /* 0x000fea000383ffff */
.L_x_7:
[----:B------:R-:W-:Y:S05]  /*0540*/  @!P0 EXIT ;  /* 0x000000000000894d */ /* 0x000fea0003800000 */
[----:B------:R-:W-:Y:S02]  /*0550*/  ISETP.GE.U32.AND P0, PT, R12, 0x8, PT ;  /* 0x000000080c00780c */ /* 0x000fe40003f06070 */
[----:B------:R-:W-:-:S04]  /*0560*/  LOP3.LUT R10, R4, 0x7, RZ, 0xc0, !PT ;  /* 0x00000007040a7812 */ /* 0x000fc800078ec0ff */
[----:B------:R-:W-:-:S07]  /*0570*/  ISETP.NE.AND P1, PT, R10, RZ, PT ;  /* 0x000000ff0a00720c */ /* 0x000fce0003f25270 */
[----:B------:R-:W-:Y:S06]  /*0580*/  @!P0 BRA `(.L_x_9) ;  /* 0x0000000000708947 */ /* 0x000fec0003800000 */
[----:B------:R-:W1:Y:S01]  /*0590*/  LDC.64 R6, c[0x0][0x380] ;  /* 0x0000e000ff067b82 */ /* 0x000e620000000a00 */
[----:B------:R-:W-:-:S05]  /*05a0*/  IADD3 R9, PT, PT, R5, R0, RZ ;  /* 0x0000000005097210 */ /* 0x000fca0007ffe0ff */
[----:B-1----:R-:W-:-:S05]  /*05b0*/  IMAD.WIDE R6, R9, 0x4, R6 ;  /* 0x0000000409067825 */ /* 0x002fca00078e0206 */
[----:B------:R-:W3:Y:S02]  /*05c0*/  LDG.E R8, desc[UR6][R6.64] ;  /* 0x0000000606087981 */ /* 0x000ee4000c1e1900 */
[----:B---3--:R-:W-:-:S05]  /*05d0*/  FADD R11, R11, R8 ;  /* 0x000000080b0b7221 */ /* 0x008fca0000000000 */
[----:B------:R-:W-:Y:S04]  /*05e0*/  STG.E desc[UR6][R2.64], R11 ;  /* 0x0000000b02007986 */ /* 0x000fe8000c101906 */
[----:B------:R-:W2:Y:S02]  /*05f0*/  LDG.E R8, desc[UR6][R6.64+0x4] ;  /* 0x0000040606087981 */ /* 0x000ea4000c1e1900 */
[----:B--2---:R-:W-:-:S05]  /*0600*/  FADD R9, R11, R8 ;  /* 0x000000080b097221 */ /* 0x004fca0000000000 */
[----:B------:R1:W-:Y:S04]  /*0610*/  STG.E desc[UR6][R2.64], R9 ;  /* 0x0000000902007986 */ /* 0x0003e8000c101906 */
[----:B------:R-:W2:Y:S02]  /*0620*/  LDG.E R8, desc[UR6][R6.64+0x8] ;  /* 0x0000080606087981 */ /* 0x000ea4000c1e1900 */
[----:B--2---:R-:W-:-:S05]  /*0630*/  FADD R13, R9, R8 ;  /* 0x00000008090d7221 */ /* 0x004fca0000000000 */
[----:B------:R2:W-:Y:S04]  /*0640*/  STG.E desc[UR6][R2.64], R13 ;  /* 0x0000000d02007986 */ /* 0x0005e8000c101906 */
[----:B------:R-:W3:Y:S02]  /*0650*/  LDG.E R8, desc[UR6][R6.64+0xc] ;  /* 0x00000c0606087981 */ /* 0x000ee4000c1e1900 */
[----:B---3--:R-:W-:-:S05]  /*0660*/  FADD R15, R13, R8 ;  /* 0x000000080d0f7221 */ /* 0x008fca0000000000 */
[----:B------:R4:W-:Y:S04]  /*0670*/  STG.E desc[UR6][R2.64], R15 ;  /* 0x0000000f02007986 */ /* 0x0009e8000c101906 */
[----:B------:R-:W3:Y:S02]  /*0680*/  LDG.E R8, desc[UR6][R6.64+0x10] ;  /* 0x0000100606087981 */ /* 0x000ee4000c1e1900 */
[----:B---3--:R-:W-:-:S05]  /*0690*/  FADD R17, R15, R8 ;  /* 0x000000080f117221 */ /* 0x008fca0000000000 */
        /* <DEDUP_REMOVED lines=8> */
[----:B------:R-:W-:Y:S01]  /*0720*/  IADD3 R0, PT, PT, R0, 0x8, RZ ;  /* 0x0000000800007810 */ /* 0x000fe20007ffe0ff */
[----:B--2---:R-:W-:-:S05]  /*0730*/  FADD R11, R13, R8 ;  /* 0x000000080d0b7221 */ /* 0x004fca0000000000 */
[----:B------:R4:W-:Y:S02]  /*0740*/  STG.E desc[UR6][R2.64], R11 ;  /* 0x0000000b02007986 */ /* 0x0009e4000c101906 */
.L_x_9:
[----:B------:R-:W-:Y:S05]  /*0750*/  @!P1 EXIT ;  /* 0x000000000000994d */ /* 0x000fea0003800000 */
[----:B------:R-:W-:Y:S02]  /*0760*/  ISETP.GE.U32.AND P0, PT, R10, 0x4, PT ;  /* 0x000000040a00780c */ /* 0x000fe40003f06070 */
[----:B------:R-:W-:-:S04]  /*0770*/  LOP3.LUT R4, R4, 0x3, RZ, 0xc0, !PT ;  /* 0x0000000304047812 */ /* 0x000fc800078ec0ff */
[----:B------:R-:W-:-:S07]  /*0780*/  ISETP.NE.AND P1, PT, R4, RZ, PT ;  /* 0x000000ff0400720c */ /* 0x000fce0003f25270 */
[----:B------:R-:W-:Y:S06]  /*0790*/  @!P0 BRA `(.L_x_10) ;  /* 0x0000000000408947 */ /* 0x000fec0003800000 */
[----:B------:R-:W1:Y:S01]  /*07a0*/  LDC.64 R6, c[0x0][0x380] ;  /* 0x0000e000ff067b82 */ /* 0x000e620000000a00 */
[----:B----4-:R-:W-:-:S05]  /*07b0*/  IADD3 R9, PT, PT, R5, R0, RZ ;  /* 0x0000000005097210 */ /* 0x010fca0007ffe0ff */
[----:B-1----:R-:W-:-:S05]  /*07c0*/  IMAD.WIDE R6, R9, 0x4, R6 ;  /* 0x0000000409067825 */ /* 0x002fca00078e0206 */
[----:B------:R-:W2:Y:S02]  /*07d0*/  LDG.E R8, desc[UR6][R6.64] ;  /* 0x0000000606087981 */ /* 0x000ea4000c1e1900 */
[----:B--2---:R-:W-:-:S05]  /*07e0*/  FADD R9, R11, R8 ;  /* 0x000000080b097221 */ /* 0x004fca0000000000 */
[----:B------:R1:W-:Y:S04]  /*07f0*/  STG.E desc[UR6][R2.64], R9 ;  /* 0x0000000902007986 */ /* 0x0003e8000c101906 */
[----:B------:R-:W3:Y:S02]  /*0800*/  LDG.E R8, desc[UR6][R6.64+0x4] ;  /* 0x0000040606087981 */ /* 0x000ee4000c1e1900 */
[----:B---3--:R-:W-:-:S05]  /*0810*/  FADD R13, R9, R8 ;  /* 0x00000008090d7221 */ /* 0x008fca0000000000 */
        /* <DEDUP_REMOVED lines=8> */
.L_x_10:
[----:B------:R-:W-:Y:S05]  /*08a0*/  @!P1 EXIT ;  /* 0x000000000000994d */ /* 0x000fea0003800000 */
[----:B------:R-:W2:Y:S01]  /*08b0*/  LDC.64 R6, c[0x0][0x380] ;  /* 0x0000e000ff067b82 */ /* 0x000ea20000000a00 */
[----:B-1--4-:R-:W-:Y:S02]  /*08c0*/  IADD3 R9, PT, PT, R5, R0, RZ ;  /* 0x0000000005097210 */ /* 0x012fe40007ffe0ff */
[----:B------:R-:W-:-:S07]  /*08d0*/  IADD3 R0, PT, PT, -R4, RZ, RZ ;  /* 0x000000ff04007210 */ /* 0x000fce0007ffe1ff */
.L_x_11:
[----:B--2---:R-:W-:-:S06]  /*08e0*/  IMAD.WIDE R4, R9, 0x4, R6 ;  /* 0x0000000409047825 */ /* 0x004fcc00078e0206 */
[----:B------:R-:W3:Y:S01]  /*08f0*/  LDG.E R4, desc[UR6][R4.64] ;  /* 0x0000000604047981 */ /* 0x000ee2000c1e1900 */
[----:B------:R-:W-:Y:S02]  /*0900*/  IADD3 R0, PT, PT, R0, 0x1, RZ ;  /* 0x0000000100007810 */ /* 0x000fe40007ffe0ff */
[----:B------:R-:W-:Y:S02]  /*0910*/  IADD3 R9, PT, PT, R9, 0x1, RZ ;  /* 0x0000000109097810 */ /* 0x000fe40007ffe0ff */
[----:B------:R-:W-:Y:S01]  /*0920*/  ISETP.NE.AND P0, PT, R0, RZ, PT ;  /* 0x000000ff0000720c */ /* 0x000fe20003f05270 */
[----:B-1-3--:R-:W-:-:S05]  /*0930*/  FADD R11, R4, R11 ;  /* 0x0000000b040b7221 */ /* 0x00afca0000000000 */
[----:B------:R1:W-:Y:S07]  /*0940*/  STG.E desc[UR6][R2.64], R11 ;  /* 0x0000000b02007986 */ /* 0x0003ee000c101906 */
[----:B------:R-:W-:Y:S05]  /*0950*/  @P0 BRA `(.L_x_11) ;  /* 0xfffffffc00e00947 */ /* 0x000fea000383ffff */
[----:B------:R-:W-:Y:S05]  /*0960*/  EXIT ;  /* 0x000000000000794d */ /* 0x000fea0003800000 */
.L_x_12:
        /* <DEDUP_REMOVED lines=9> */
.L_x_20:


//--------------------- .text._Z16sumColumnsKernelPfS_mii --------------------------
	.section	.text._Z16sumColumnsKernelPfS_mii,"ax",@progbits
	.align	128
        .global         _Z16sumColumnsKernelPfS_mii
        .type           _Z16sumColumnsKernelPfS_mii,@function
        .size           _Z16sumColumnsKernelPfS_mii,(.L_x_21 - _Z16sumColumnsKernelPfS_mii)
        .other          _Z16sumColumnsKernelPfS_mii,@"STO_CUDA_ENTRY STV_DEFAULT"
_Z16sumColumnsKernelPfS_mii:
.text._Z16sumColumnsKernelPfS_mii:
[----:B------:R-:W-:Y:S01]  /*0000*/  LDC R1, c[0x0][0x37c] ;  /* 0x0000df00ff017b82 */ /* 0x000fe20000000800 */
[----:B------:R-:W0:Y:S07]  /*0010*/  S2R R0, SR_TID.X ;  /* 0x0000000000007919 */ /* 0x000e2e0000002100 */
[----:B------:R-:W0:Y:S01]  /*0020*/  S2UR UR6, SR_CTAID.X ;  /* 0x00000000000679c3 */ /* 0x000e220000002500 */
[----:B------:R-:W1:Y:S07]  /*0030*/  LDCU.64 UR4, c[0x0][0x358] ;  /* 0x00006b00ff0477ac */ /* 0x000e6e0008000a00 */
[----:B------:R-:W0:Y:S08]  /*0040*/  LDC R9, c[0x0][0x360] ;  /* 0x0000d800ff097b82 */ /* 0x000e300000000800 */
[----:B------:R-:W2:Y:S08]  /*0050*/  LDC.64 R2, c[0x0][0x398] ;  /* 0x0000e600ff027b82 */ /* 0x000eb00000000a00 */
[----:B------:R-:W3:Y:S01]  /*0060*/  LDC.64 R4, c[0x0][0x388] ;  /* 0x0000e200ff047b82 */ /* 0x000ee20000000a00 */
[----:B0-----:R-:W-:-:S07]  /*0070*/  IMAD R9, R9, UR6, R0 ;  /* 0x0000000609097c24 */ /* 0x001fce000f8e0200 */
[----:B------:R-:W0:Y:S01]  /*0080*/  LDC.64 R6, c[0x0][0x390] ;  /* 0x0000e400ff067b82 */ /* 0x000e220000000a00 */
[----:B--2---:R-:W-:-:S04]  /*0090*/  ISETP.GE.AND P0, PT, R3, 0x1, PT ;  /* 0x000000010300780c */ /* 0x004fc80003f06270 */
[C---:B------:R-:W-:Y:S01]  /*00a0*/  ISETP.GE.OR P0, PT, R9.reuse, R2, !P0 ;  /* 0x000000020900720c */ /* 0x040fe20004706670 */
[----:B---3--:R-:W-:-:S05]  /*00b0*/  IMAD.WIDE R4, R9, 0x4, R4 ;  /* 0x0000000409047825 */ /* 0x008fca00078e0204 */
[----:B-1----:R1:W-:Y:S07]  /*00c0*/  STG.E desc[UR4][R4.64], RZ ;  /* 0x000000ff04007986 */ /* 0x0023ee000c101904 */
[----:B------:R-:W-:Y:S05]  /*00d0*/  @P0 EXIT ;  /* 0x000000000000094d */ /* 0x000fea0003800000 */
[C---:B------:R-:W-:Y:S01]  /*00e0*/  ISETP.GE.U32.AND P1, PT, R3.reuse, 0x10, PT ;  /* 0x000000100300780c */ /* 0x040fe20003f26070 */
[----:B------:R-:W-:Y:S01]  /*00f0*/  IMAD.MOV.U32 R2, RZ, RZ, RZ ;  /* 0x000000ffff027224 */ /* 0x000fe200078e00ff */
[----:B------:R-:W-:Y:S01]  /*0100*/  LOP3.LUT R12, R3, 0xf, RZ, 0xc0, !PT ;  /* 0x0000000f030c7812 */ /* 0x000fe200078ec0ff */
[----:B------:R-:W-:Y:S01]  /*0110*/  IMAD.MOV.U32 R15, RZ, RZ, RZ ;  /* 0x000000ffff0f7224 */ /* 0x000fe200078e00ff */
[----:B0-----:R-:W-:Y:S02]  /*0120*/  SHF.R.U64 R0, R6, 0x2, R7 ;  /* 0x0000000206007819 */ /* 0x001fe40000001207 */
[----:B------:R-:W-:-:S07]  /*0130*/  ISETP.NE.AND P0, PT, R12, RZ, PT ;  /* 0x000000ff0c00720c */ /* 0x000fce0003f05270 */
[----:B------:R-:W-:Y:S06]  /*0140*/  @!P1 BRA `(.L_x_13) ;  /* 0x0000000400689947 */ /* 0x000fec0003800000 */
[----:B------:R-:W0:Y:S01]  /*0150*/  LDC.64 R6, c[0x0][0x380] ;  /* 0x0000e000ff067b82 */ /* 0x000e220000000a00 */
[----:B------:R-:W-:Y:S01]  /*0160*/  LOP3.LUT R2, R3, 0x7ffffff0, RZ, 0xc0, !PT ;  /* 0x7ffffff003027812 */ /* 0x000fe200078ec0ff */
[----:B------:R-:W-:Y:S01]  /*0170*/  HFMA2 R15, -RZ, RZ, 0, 0 ;  /* 0x00000000ff0f7431 */ /* 0x000fe200000001ff */
[--C-:B------:R-:W-:Y:S01]  /*0180*/  SHF.R.S64 R10, RZ, 0x1e, R0.reuse ;  /* 0x0000001eff0a7819 */ /* 0x100fe20000001000 */
[----:B------:R-:W-:Y:S01]  /*0190*/  IMAD.MOV.U32 R13, RZ, RZ, R9 ;  /* 0x000000ffff0d7224 */ /* 0x000fe200078e0009 */
[----:B------:R-:W-:Y:S01]  /*01a0*/  SHF.R.S32.HI R11, RZ, 0x1e, R0 ;  /* 0x0000001eff0b7819 */ /* 0x000fe20000011400 */
[----:B------:R-:W-:-:S07]  /*01b0*/  IMAD.MOV R8, RZ, RZ, -R2 ;  /* 0x000000ffff087224 */ /* 0x000fce00078e0a02 */
.L_x_14:
[----:B0-----:R-:W-:-:S05]  /*01c0*/  IMAD.WIDE R18, R13, 0x4, R6 ;  /* 0x000000040d127825 */ /* 0x001fca00078e0206 */
[----:B------:R-:W2:Y:S01]  /*01d0*/  LDG.E R14, desc[UR4][R18.64] ;  /* 0x00000004120e7981 */ /* 0x000ea2000c1e1900 */
[----:B------:R-:W-:-:S04]  /*01e0*/  IADD3 R16, P1, PT, R18, R10, RZ ;  /* 0x0000000a12107210 */ /* 0x000fc80007f3e0ff */
[----:B------:R-:W-:Y:S01]  /*01f0*/  IADD3.X R17, PT, PT, R19, R11, RZ, P1, !PT ;  /* 0x0000000b13117210 */ /* 0x000fe20000ffe4ff */
[----:B--2---:R-:W-:-:S05]  /*0200*/  FADD R21, R14, R15 ;  /* 0x0000000f0e157221 */ /* 0x004fca0000000000 */
[----:B------:R0:W-:Y:S04]  /*0210*/  STG.E desc[UR4][R4.64], R21 ;  /* 0x0000001504007986 */ /* 0x0001e8000c101904 */
[----:B------:R-:W2:Y:S01]  /*0220*/  LDG.E R20, desc[UR4][R16.64] ;  /* 0x0000000410147981 */ /* 0x000ea2000c1e1900 */
[----:B------:R-:W-:-:S05]  /*0230*/  IADD3 R14, P1, PT, R16, R10, RZ ;  /* 0x0000000a100e7210 */ /* 0x000fca0007f3e0ff */
[----:B----4-:R-:W-:Y:S02]  /*0240*/  IMAD.X R15, R17, 0x1, R11, P1 ;  /* 0x00000001110f7824 */ /* 0x010fe400008e060b */
[----:B--2---:R-:W-:-:S05]  /*0250*/  FADD R23, R21, R20 ;  /* 0x0000001415177221 */ /* 0x004fca0000000000 */
[----:B------:R2:W-:Y:S04]  /*0260*/  STG.E desc[UR4][R4.64], R23 ;  /* 0x0000001704007986 */ /* 0x0005e8000c101904 */
[----:B------:R-:W3:Y:S01]  /*0270*/  LDG.E R20, desc[UR4][R14.64] ;  /* 0x000000040e147981 */ /* 0x000ee2000c1e1900 */
[----:B------:R-:W-:-:S05]  /*0280*/  IADD3 R18, P1, PT, R14, R10, RZ ;  /* 0x0000000a0e127210 */ /* 0x000fca0007f3e0ff */
[----:B------:R-:W-:Y:S02]  /*0290*/  IMAD.X R19, R15, 0x1, R11, P1 ;  /* 0x000000010f137824 */ /* 0x000fe400008e060b */
[----:B---3--:R-:W-:-:S05]  /*02a0*/  FADD R25, R23, R20 ;  /* 0x0000001417197221 */ /* 0x008fca0000000000 */
[----:B------:R3:W-:Y:S04]  /*02b0*/  STG.E desc[UR4][R4.64], R25 ;  /* 0x0000001904007986 */ /* 0x0007e8000c101904 */
[----:B------:R-:W0:Y:S01]  /*02c0*/  LDG.E R20, desc[UR4][R18.64] ;  /* 0x0000000412147981 */ /* 0x000e22000c1e1900 */
[----:B------:R-:W-:-:S04]  /*02d0*/  IADD3 R16, P1, PT, R18, R10, RZ ;  /* 0x0000000a12107210 */ /* 0x000fc80007f3e0ff */
[----:B------:R-:W-:Y:S01]  /*02e0*/  IADD3.X R17, PT, PT, R19, R11, RZ, P1, !PT ;  /* 0x0000000b13117210 */ /* 0x000fe20000ffe4ff */
[----:B0-----:R-:W-:-:S05]  /*02f0*/  FADD R21, R25, R20 ;  /* 0x0000001419157221 */ /* 0x001fca0000000000 */
[----:B------:R0:W-:Y:S04]  /*0300*/  STG.E desc[UR4][R4.64], R21 ;  /* 0x0000001504007986 */ /* 0x0001e8000c101904 */
[----:B------:R-:W2:Y:S01]  /*0310*/  LDG.E R20, desc[UR4][R16.64] ;  /* 0x0000000410147981 */ /* 0x000ea2000c1e1900 */
[----:B------:R-:W-:-:S05]  /*0320*/  IADD3 R14, P1, PT, R16, R10, RZ ;  /* 0x0000000a100e7210 */ /* 0x000fca0007f3e0ff */
[----:B------:R-:W-:Y:S02]  /*0330*/  IMAD.X R15, R17, 0x1, R11, P1 ;  /* 0x00000001110f7824 */ /* 0x000fe400008e060b */
        /* <DEDUP_REMOVED lines=33> */
[----:B------:R-:W-:-:S04]  /*0550*/  IADD3 R18, P1, PT, R14, R10, RZ ;  /* 0x0000000a0e127210 */ /* 0x000fc80007f3e0ff */
[----:B------:R-:W-:Y:S01]  /*0560*/  IADD3.X R19, PT, PT, R15, R11, RZ, P1, !PT ;  /* 0x0000000b0f137210 */ /* 0x000fe20000ffe4ff */
[----:B---3--:R-:W-:-:S05]  /*0570*/  FADD R25, R23, R20 ;  /* 0x0000001417197221 */ /* 0x008fca0000000000 */
[----:B------:R3:W-:Y:S04]  /*0580*/  STG.E desc[UR4][R4.64], R25 ;  /* 0x0000001904007986 */ /* 0x0007e8000c101904 */
[----:B------:R-:W4:Y:S01]  /*0590*/  LDG.E R20, desc[UR4][R18.64] ;  /* 0x0000000412147981 */ /* 0x000f22000c1e1900 */
[----:B------:R-:W-:-:S05]  /*05a0*/  IADD3 R16, P1, PT, R18, R10, RZ ;  /* 0x0000000a12107210 */ /* 0x000fca0007f3e0ff */
[----:B------:R-:W-:Y:S02]  /*05b0*/  IMAD.X R17, R19, 0x1, R11, P1 ;  /* 0x0000000113117824 */ /* 0x000fe400008e060b */
[----:B----4-:R-:W-:-:S05]  /*05c0*/  FADD R27, R25, R20 ;  /* 0x00000014191b7221 */ /* 0x010fca0000000000 */
[----:B------:R4:W-:Y:S04]  /*05d0*/  STG.E desc[UR4][R4.64], R27 ;  /* 0x0000001b04007986 */ /* 0x0009e8000c101904 */
[----:B------:R-:W2:Y:S01]  /*05e0*/  LDG.E R22, desc[UR4][R16.64] ;  /* 0x0000000410167981 */ /* 0x000ea2000c1e1900 */
[----:B------:R-:W-:-:S04]  /*05f0*/  IADD3 R20, P1, PT, R16, R10, RZ ;  /* 0x0000000a10147210 */ /* 0x000fc80007f3e0ff */
[----:B0-----:R-:W-:Y:S01]  /*0600*/  IADD3.X R21, PT, PT, R17, R11, RZ, P1, !PT ;  /* 0x0000000b11157210 */ /* 0x001fe20000ffe4ff */
[----:B--2---:R-:W-:-:S05]  /*0610*/  FADD R23, R27, R22 ;  /* 0x000000161b177221 */ /* 0x004fca0000000000 */
[----:B------:R4:W-:Y:S04]  /*0620*/  STG.E desc[UR4][R4.64], R23 ;  /* 0x0000001704007986 */ /* 0x0009e8000c101904 */
[----:B------:R-:W3:Y:S01]  /*0630*/  LDG.E R14, desc[UR4][R20.64] ;  /* 0x00000004140e7981 */ /* 0x000ee2000c1e1900 */
[----:B------:R-:W-:-:S05]  /*0640*/  IADD3 R18, P1, PT, R20, R10, RZ ;  /* 0x0000000a14127210 */ /* 0x000fca0007f3e0ff */
[----:B------:R-:W-:Y:S02]  /*0650*/  IMAD.X R19, R21, 0x1, R11, P1 ;  /* 0x0000000115137824 */ /* 0x000fe400008e060b */
[----:B---3--:R-:W-:-:S05]  /*0660*/  FADD R25, R23, R14 ;  /* 0x0000000e17197221 */ /* 0x008fca0000000000 */
[----:B------:R4:W-:Y:S04]  /*0670*/  STG.E desc[UR4][R4.64], R25 ;  /* 0x0000001904007986 */ /* 0x0009e8000c101904 */
[----:B------:R-:W2:Y:S01]  /*0680*/  LDG.E R18, desc[UR4][R18.64] ;  /* 0x0000000412127981 */ /* 0x000ea2000c1e1900 */
[----:B------:R-:W-:Y:S01]  /*0690*/  IADD3 R8, PT, PT, R8, 0x10, RZ ;  /* 0x0000001008087810 */ /* 0x000fe20007ffe0ff */
[----:B------:R-:W-:-:S03]  /*06a0*/  IMAD R13, R0, 0x10, R13 ;  /* 0x00000010000d7824 */ /* 0x000fc600078e020d */
[----:B------:R-:W-:Y:S01]  /*06b0*/  ISETP.NE.AND P1, PT, R8, RZ, PT ;  /* 0x000000ff0800720c */ /* 0x000fe20003f25270 */
[----:B--2---:R-:W-:-:S05]  /*06c0*/  FADD R15, R25, R18 ;  /* 0x00000012190f7221 */ /* 0x004fca0000000000 */
[----:B------:R4:W-:Y:S07]  /*06d0*/  STG.E desc[UR4][R4.64], R15 ;  /* 0x0000000f04007986 */ /* 0x0009ee000c101904 */
[----:B------:R-:W-:Y:S05]  /*06e0*/  @P1 BRA `(.L_x_14) ;  /* 0xfffffff800b41947 */ /* 0x000fea000383ffff */
.L_x_13:
[----:B------:R-:W-:Y:S05]  /*06f0*/  @!P0 EXIT ;  /* 0x000000000000894d */ /* 0x000fea0003800000 */
[----:B------:R-:W-:Y:S02]  /*0700*/  ISETP.GE.U32.AND P1, PT, R12, 0x8, PT ;  /* 0x000000080c00780c */ /* 0x000fe40003f26070 */
[----:B------:R-:W-:-:S04]  /*0710*/  LOP3.LUT R8, R3, 0x7, RZ, 0xc0, !PT ;  /* 0x0000000703087812 */ /* 0x000fc800078ec0ff */
[----:B------:R-:W-:-:S07]  /*0720*/  ISETP.NE.AND P0, PT, R8, RZ, PT ;  /* 0x000000ff0800720c */ /* 0x000fce0003f05270 */
[----:B------:R-:W-:Y:S06]  /*0730*/  @!P1 BRA `(.L_x_15) ;  /* 0x0000000000b09947 */ /* 0x000fec0003800000 */
[----:B------:R-:W0:Y:S01]  /*0740*/  LDC.64 R10, c[0x0][0x380] ;  /* 0x0000e000ff0a7b82 */ /* 0x000e220000000a00 */
[----:B------:R-:W-:-:S04]  /*0750*/  IMAD R7, R2, R0, R9 ;  /* 0x0000000002077224 */ /* 0x000fc800078e0209 */
[----:B0-----:R-:W-:-:S05]  /*0760*/  IMAD.WIDE R10, R7, 0x4, R10 ;  /* 0x00000004070a7825 */ /* 0x001fca00078e020a */
[----:B------:R-:W2:Y:S01]  /*0770*/  LDG.E R14, desc[UR4][R10.64] ;  /* 0x000000040a0e7981 */ /* 0x000ea2000c1e1900 */
[--C-:B------:R-:W-:Y:S02]  /*0780*/  SHF.R.S64 R7, RZ, 0x1e, R0.reuse ;  /* 0x0000001eff077819 */ /* 0x100fe40000001000 */
[----:B------:R-:W-:Y:S02]  /*0790*/  SHF.R.S32.HI R6, RZ, 0x1e, R0 ;  /* 0x0000001eff067819 */ /* 0x000fe40000011400 */
        /* <DEDUP_REMOVED lines=10> */
[----:B------:R-:W-:-:S04]  /*0840*/  IADD3 R10, P1, PT, R14, R7, RZ ;  /* 0x000000070e0a7210 */ /* 0x000fc80007f3e0ff */
[----:B------:R-:W-:Y:S01]  /*0850*/  IADD3.X R11, PT, PT, R15, R6, RZ, P1, !PT ;  /* 0x000000060f0b7210 */ /* 0x000fe20000ffe4ff */
[----:B---3--:R-:W-:-:S05]  /*0860*/  FADD R21, R19, R16 ;  /* 0x0000001013157221 */ /* 0x008fca0000000000 */
[----:B------:R3:W-:Y:S04]  /*0870*/  STG.E desc[UR4][R4.64], R21 ;  /* 0x0000001504007986 */ /* 0x0007e8000c101904 */
[----:B------:R-:W0:Y:S01]  /*0880*/  LDG.E R16, desc[UR4][R10.64] ;  /* 0x000000040a107981 */ /* 0x000e22000c1e1900 */
[----:B------:R-:W-:-:S05]  /*0890*/  IADD3 R12, P1, PT, R10, R7, RZ ;  /* 0x000000070a0c7210 */ /* 0x000fca0007f3e0ff */
[----:B------:R-:W-:Y:S02]  /*08a0*/  IMAD.X R13, R11, 0x1, R6, P1 ;  /* 0x000000010b0d7824 */ /* 0x000fe400008e0606 */
[----:B0-----:R-:W-:-:S05]  /*08b0*/  FADD R17, R21, R16 ;  /* 0x0000001015117221 */ /* 0x001fca0000000000 */
[----:B------:R0:W-:Y:S04]  /*08c0*/  STG.E desc[UR4][R4.64], R17 ;  /* 0x0000001104007986 */ /* 0x0001e8000c101904 */
[----:B------:R-:W2:Y:S01]  /*08d0*/  LDG.E R16, desc[UR4][R12.64] ;  /* 0x000000040c107981 */ /* 0x000ea2000c1e1900 */
[----:B------:R-:W-:-:S04]  /*08e0*/  IADD3 R14, P1, PT, R12, R7, RZ ;  /* 0x000000070c0e7210 */ /* 0x000fc80007f3e0ff */
[----:B------:R-:W-:Y:S01]  /*08f0*/  IADD3.X R15, PT, PT, R13, R6, RZ, P1, !PT ;  /* 0x000000060d0f7210 */ /* 0x000fe20000ffe4ff */
        /* <DEDUP_REMOVED lines=8> */
[----:B------:R-:W-:-:S04]  /*0980*/  IADD3 R12, P1, PT, R10, R7, RZ ;  /* 0x000000070a0c7210 */ /* 0x000fc80007f3e0ff */
[----:B------:R-:W-:Y:S01]  /*0990*/  IADD3.X R13, PT, PT, R11, R6, RZ, P1, !PT ;  /* 0x000000060b0d7210 */ /* 0x000fe20000ffe4ff */
[----:B--2---:R-:W-:-:S05]  /*09a0*/  FADD R7, R21, R16 ;  /* 0x0000001015077221 */ /* 0x004fca0000000000 */
[----:B------:R0:W-:Y:S04]  /*09b0*/  STG.E desc[UR4][R4.64], R7 ;  /* 0x0000000704007986 */ /* 0x0001e8000c101904 */
[----:B------:R-:W2:Y:S01]  /*09c0*/  LDG.E R12, desc[UR4][R12.64] ;  /* 0x000000040c0c7981 */ /* 0x000ea2000c1e1900 */
[----:B------:R-:W-:Y:S02]  /*09d0*/  VIADD R2, R2, 0x8 ;  /* 0x0000000802027836 */ /* 0x000fe40000000000 */
[----:B--2---:R-:W-:-:S05]  /*09e0*/  FADD R15, R7, R12 ;  /* 0x0000000c070f7221 */ /* 0x004fca0000000000 */
[----:B------:R0:W-:Y:S02]  /*09f0*/  STG.E desc[UR4][R4.64], R15 ;  /* 0x0000000f04007986 */ /* 0x0001e4000c101904 */
.L_x_15:
[----:B------:R-:W-:Y:S05]  /*0a00*/  @!P0 EXIT ;  /* 0x000000000000894d */ /* 0x000fea0003800000 */
[----:B------:R-:W-:Y:S02]  /*0a10*/  ISETP.GE.U32.AND P1, PT, R8, 0x4, PT ;  /* 0x000000040800780c */ /* 0x000fe40003f26070 */
[----:B------:R-:W-:-:S04]  /*0a20*/  LOP3.LUT R3, R3, 0x3, RZ, 0xc0, !PT ;  /* 0x0000000303037812 */ /* 0x000fc800078ec0ff */
[----:B------:R-:W-:-:S07]  /*0a30*/  ISETP.NE.AND P0, PT, R3, RZ, PT ;  /* 0x000000ff0300720c */ /* 0x000fce0003f05270 */
[----:B------:R-:W-:Y:S06]  /*0a40*/  @!P1 BRA `(.L_x_16) ;  /* 0x0000000000609947 */ /* 0x000fec0003800000 */
[----:B0-----:R-:W0:Y:S01]  /*0a50*/  LDC.64 R6, c[0x0][0x380] ;  /* 0x0000e000ff067b82 */ /* 0x001e220000000a00 */
[----:B------:R-:W-:-:S04]  /*0a60*/  IMAD R11, R2, R0, R9 ;  /* 0x00000000020b7224 */ /* 0x000fc800078e0209 */
[----:B0-----:R-:W-:-:S05]  /*0a70*/  IMAD.WIDE R6, R11, 0x4, R6 ;  /* 0x000000040b067825 */ /* 0x001fca00078e0206 */
[----:B------:R-:W4:Y:S01]  /*0a80*/  LDG.E R8, desc[UR4][R6.64] ;  /* 0x0000000406087981 */ /* 0x000f22000c1e1900 */
[--C-:B------:R-:W-:Y:S02]  /*0a90*/  SHF.R.S64 R19, RZ, 0x1e, R0.reuse ;  /* 0x0000001eff137819 */ /* 0x100fe40000001000 */
[----:B------:R-:W-:Y:S02]  /*0aa0*/  SHF.R.S32.HI R21, RZ, 0x1e, R0 ;  /* 0x0000001eff157819 */ /* 0x000fe40000011400 */
[----:B------:R-:W-:-:S04]  /*0ab0*/  IADD3 R10, P1, PT, R6, R19, RZ ;  /* 0x00000013060a7210 */ /* 0x000fc80007f3e0ff */
[----:B------:R-:W-:Y:S01]  /*0ac0*/  IADD3.X R11, PT, PT, R7, R21, RZ, P1, !PT ;  /* 0x00000015070b7210 */ /* 0x000fe20000ffe4ff */
[----:B----4-:R-:W-:-:S05]  /*0ad0*/  FADD R15, R15, R8 ;  /* 0x000000080f0f7221 */ /* 0x010fca0000000000 */
        /* <DEDUP_REMOVED lines=12> */
[----:B------:R-:W-:Y:S02]  /*0ba0*/  VIADD R2, R2, 0x4 ;  /* 0x0000000402027836 */ /* 0x000fe40000000000 */
[----:B0-----:R-:W-:-:S05]  /*0bb0*/  FADD R15, R19, R6 ;  /* 0x00000006130f7221 */ /* 0x001fca0000000000 */
[----:B------:R2:W-:Y:S02]  /*0bc0*/  STG.E desc[UR4][R4.64], R15 ;  /* 0x0000000f04007986 */ /* 0x0005e4000c101904 */
.L_x_16:
[----:B------:R-:W-:Y:S05]  /*0bd0*/  @!P0 EXIT ;  /* 0x000000000000894d */ /* 0x000fea0003800000 */
[----:B0-----:R-:W0:Y:S01]  /*0be0*/  LDC.64 R6, c[0x0][0x380] ;  /* 0x0000e000ff067b82 */ /* 0x001e220000000a00 */
[----:B------:R-:W-:Y:S01]  /*0bf0*/  IMAD R9, R2, R0, R9 ;  /* 0x0000000002097224 */ /* 0x000fe200078e0209 */
[----:B------:R-:W-:-:S07]  /*0c00*/  IADD3 R8, PT, PT, -R3, RZ, RZ ;  /* 0x000000ff03087210 */ /* 0x000fce0007ffe1ff */
.L_x_17:
[----:B0-----:R-:W-:-:S06]  /*0c10*/  IMAD.WIDE R2, R9, 0x4, R6 ;  /* 0x0000000409027825 */ /* 0x001fcc00078e0206 */
[----:B------:R-:W2:Y:S01]  /*0c20*/  LDG.E R2, desc[UR4][R2.64] ;  /* 0x0000000402027981 */ /* 0x000ea2000c1e1900 */
[----:B------:R-:W-:Y:S01]  /*0c30*/  VIADD R8, R8, 0x1 ;  /* 0x0000000108087836 */ /* 0x000fe20000000000 */
[----:B------:R-:W-:-:S04]  /*0c40*/  IADD3 R9, PT, PT, R9, R0, RZ ;  /* 0x0000000009097210 */ /* 0x000fc80007ffe0ff */
[----:B------:R-:W-:Y:S01]  /*0c50*/  ISETP.NE.AND P0, PT, R8, RZ, PT ;  /* 0x000000ff0800720c */ /* 0x000fe20003f05270 */
[----:B--234-:R-:W-:-:S05]  /*0c60*/  FADD R15, R2, R15 ;  /* 0x0000000f020f7221 */ /* 0x01cfca0000000000 */
[----:B------:R3:W-:Y:S07]  /*0c70*/  STG.E desc[UR4][R4.64], R15 ;  /* 0x0000000f04007986 */ /* 0x0007ee000c101904 */
[----:B------:R-:W-:Y:S05]  /*0c80*/  @P0 BRA `(.L_x_17) ;  /* 0xfffffffc00e00947 */ /* 0x000fea000383ffff */
[----:B------:R-:W-:Y:S05]  /*0c90*/  EXIT ;  /* 0x000000000000794d */ /* 0x000fea0003800000 */
.L_x_18:
        /* <DEDUP_REMOVED lines=14> */
.L_x_21:


//--------------------- .nv.shared.reserved.0     --------------------------
	.section	.nv.shared.reserved.0,"aw",@nobits
	.weak		__nv_reservedSMEM_offset_0_alias
	.size		__nv_reservedSMEM_offset_0_alias, 0, 64
	.other		__nv_reservedSMEM_offset_0_alias,@"STO_CUDA_RESERVED_SHARED STV_DEFAULT"
__nv_reservedSMEM_offset_0_alias:
	.zero		0
	.zero		64


//--------------------- .nv.constant0._Z15matrixSumKernelPfPdmii --------------------------
	.section	.nv.constant0._Z15matrixSumKernelPfPdmii,"a",@progbits
	.sectionflags	@""
	.align	4
.nv.constant0._Z15matrixSumKernelPfPdmii:
	.zero		928


//--------------------- .nv.constant0._Z13sumRowsKernelPfS_mii --------------------------
	.section	.nv.constant0._Z13sumRowsKernelPfS_mii,"a",@progbits
	.sectionflags	@""
	.align	4
.nv.constant0._Z13sumRowsKernelPfS_mii:
	.zero		928


//--------------------- .nv.constant0._Z16sumColumnsKernelPfS_mii --------------------------
	.section	.nv.constant0._Z16sumColumnsKernelPfS_mii,"a",@progbits
	.sectionflags	@""
	.align	4
.nv.constant0._Z16sumColumnsKernelPfS_mii:
	.zero		928


//--------------------- SYMBOLS --------------------------

	.type		.nv.reservedSmem.offset0,@object
	.size		.nv.reservedSmem.offset0,0x4
